// auto-generated by cutlass_sweep.gemm — config: {"arch": "sm_100", "cluster_m": 2, "cluster_n": 1, "dtype": "int8", "dtype_b": "int8", "layout": "nt", "stages": 0, "tile_k": 32, "tile_m": 256, "tile_n": 64}
#include "cutlass/cutlass.h"
#include "cutlass/gemm/collective/collective_builder.hpp"
#include "cutlass/gemm/device/gemm_universal_adapter.h"
#include "cutlass/gemm/kernel/gemm_universal.hpp"
#include "cutlass/epilogue/collective/collective_builder.hpp"

using ElemA = int8_t;
using ElemB = int8_t;
using ElemCD = int8_t;
using Acc  = int32_t;
using TileShape    = cute::Shape<cute::_256, cute::_64, cute::_32>;
using ClusterShape = cute::Shape<cute::_2, cute::_1, cute::_1>;

using CollectiveEpilogue = typename cutlass::epilogue::collective::CollectiveBuilder<
    cutlass::arch::Sm100, cutlass::arch::OpClassTensorOp,
    TileShape, ClusterShape,
    cutlass::epilogue::collective::EpilogueTileAuto,
    Acc, Acc,
    ElemCD, cutlass::layout::RowMajor, 128 / cutlass::sizeof_bits<ElemCD>::value,
    ElemCD, cutlass::layout::RowMajor, 128 / cutlass::sizeof_bits<ElemCD>::value,
    cutlass::epilogue::collective::EpilogueScheduleAuto
  >::CollectiveOp;

using CollectiveMainloop = typename cutlass::gemm::collective::CollectiveBuilder<
    cutlass::arch::Sm100, cutlass::arch::OpClassTensorOp,
    ElemA, cutlass::layout::RowMajor, 128 / cutlass::sizeof_bits<ElemA>::value,
    ElemB, cutlass::layout::ColumnMajor, 128 / cutlass::sizeof_bits<ElemB>::value,
    Acc,
    TileShape, ClusterShape,
    cutlass::gemm::collective::StageCountAutoCarveout<static_cast<int>(sizeof(typename CollectiveEpilogue::SharedStorage))>,
    cutlass::gemm::collective::KernelScheduleAuto
  >::CollectiveOp;

using GemmKernel = cutlass::gemm::kernel::GemmUniversal<
    cute::Shape<int,int,int,int>,
    CollectiveMainloop,
    CollectiveEpilogue
>;
using Gemm = cutlass::gemm::device::GemmUniversalAdapter<GemmKernel>;

// Force the device kernel symbol into the cubin without needing a host main.
auto* _anchor = &cutlass::device_kernel<GemmKernel>;


// ===== COMPILED SASS (sm_100a) =====

	.target	sm_100a

	.elftype	@"ET_EXEC"


//--------------------- .note.nv.tkinfo           --------------------------
	.section	.note.nv.tkinfo,"",@"SHT_NOTE"
	.sectionflags	@"SHF_NOTE_NV_TKINFO"
	.tkinfo
        /*0018*/ 	.word	0x00000002
        /*0030*/ 	.string	""
        /*0030*/ 	.string	"ptxas"
        /*0030*/ 	.string	"Cuda compilation tools, release 13.0, V13.0.88"
        /*0030*/ 	.string	"Build cuda_13.0.r13.0/compiler.36424714_0"
        /*0030*/ 	.string	"-arch sm_100a -m 64 "



//--------------------- .note.nv.cuinfo           --------------------------
	.section	.note.nv.cuinfo,"",@"SHT_NOTE"
	.sectionflags	@"SHF_NOTE_NV_CUINFO"
        /*0018*/ 	.short	0x0002
        /*001a*/ 	.short	0x0064
        /*001c*/ 	.short	0x0082
	.zero		2


//--------------------- .nv.info                  --------------------------
	.section	.nv.info,"",@"SHT_CUDA_INFO"
	.align	4


	//----- nvinfo : EIATTR_REGCOUNT
	.align		4
        /*0000*/ 	.byte	0x04, 0x2f
        /*0002*/ 	.short	(.L_19 - .L_18)
	.align		4
.L_18:
        /*0004*/ 	.word	index@(_ZN7cutlass13device_kernelINS_4gemm6kernel13GemmUniversalIN4cute5tupleIJiiiiEEENS1_10collective13CollectiveMmaINS1_35MainloopSm100TmaUmmaWarpSpecializedILi41ELi2ELi4ENS5_IJNS4_1CILi2EEENSA_ILi1EEESC_EEEEENS5_IJNSA_ILi256EEENSA_ILi64EEENSA_ILi32EEEEEEaNS5_IJlSC_lEEEaSJ_NS4_8TiledMMAINS4_8MMA_AtomIJNS4_21SM100_MMA_S8_2x1SM_SSIaaiLi256ELi64ELNS4_4UMMA5MajorE0ELSO_0ELNSN_8SaturateE0EEEEEENS4_6LayoutINS5_IJSC_SC_SC_EEENS5_IJNSA_ILi0EEESU_SU_EEEEENS5_IJNS4_10UnderscoreESX_SX_EEEEENS4_18SM100_TMA_2SM_LOADENS4_14ComposedLayoutINS4_7SwizzleILi1ELi4ELi3EEENS4_18smem_ptr_flag_bitsILi8EEENSS_INS5_IJNSA_ILi8EEESH_EEENS5_IJSH_SC_EEEEEEEvNS4_8identityES10_S1A_vS1B_EENS_8epilogue10collective18CollectiveEpilogueINS1D_23Sm100TmaWarpSpecializedILi1ELi1ELi64ELb0ELb0EEEJNS5_IJNSA_ILi128EEESG_SH_EEENS5_IJNSS_IS1I_SC_EENSS_ISG_SC_EEEEEaSJ_aSJ_NS1D_6fusion15FusionCallbacksIS1H_NS1N_17LinearCombinationIaiaiLNS_15FloatRoundStyleE2EEES1J_S1M_JEEENS4_5SM1004TMEM4LOAD26SM100_TMEM_LOAD_32dp32b64xENS4_13SM90_TMA_LOADENS11_INS12_ILi2ELi4ELi3EEES15_NSS_INS5_IJS16_SG_EEENS5_IJSG_SC_EEEEEEENS4_39AutoVectorizingCopyWithAssumedAlignmentILi128EEENS4_14SM90_TMA_STOREES22_S24_S24_EEEvvEEEEvNT_6ParamsE)
        /*0008*/ 	.word	0x000000c6


	//----- nvinfo : EIATTR_FRAME_SIZE
	.align		4
.L_19:
        /*000c*/ 	.byte	0x04, 0x11
        /*000e*/ 	.short	(.L_21 - .L_20)
	.align		4
.L_20:
        /*0010*/ 	.word	index@($__internal_2_$__cuda_sm10x_tcgen05_guardrail_trap_unallocated_columns_being_dealloced)
        /*0014*/ 	.word	0x00000000


	//----- nvinfo : EIATTR_FRAME_SIZE
	.align		4
.L_21:
        /*0018*/ 	.byte	0x04, 0x11
        /*001a*/ 	.short	(.L_23 - .L_22)
	.align		4
.L_22:
        /*001c*/ 	.word	index@($__internal_1_$__cuda_sm10x_tcgen05_guardrail_trap_phase_invalid_during_alloc)
        /*0020*/ 	.word	0x00000000


	//----- nvinfo : EIATTR_FRAME_SIZE
	.align		4
.L_23:
        /*0024*/ 	.byte	0x04, 0x11
        /*0026*/ 	.short	(.L_25 - .L_24)
	.align		4
.L_24:
        /*0028*/ 	.word	index@($__internal_0_$__cuda_sm10x_tcgen05_guardrail_trap_col_being_dealloced_not_returned_by_alloc)
        /*002c*/ 	.word	0x00000000


	//----- nvinfo : EIATTR_FRAME_SIZE
	.align		4
.L_25:
        /*0030*/ 	.byte	0x04, 0x11
        /*0032*/ 	.short	(.L_27 - .L_26)
	.align		4
.L_26:
        /*0034*/ 	.word	index@(_ZN7cutlass13device_kernelINS_4gemm6kernel13GemmUniversalIN4cute5tupleIJiiiiEEENS1_10collective13CollectiveMmaINS1_35MainloopSm100TmaUmmaWarpSpecializedILi41ELi2ELi4ENS5_IJNS4_1CILi2EEENSA_ILi1EEESC_EEEEENS5_IJNSA_ILi256EEENSA_ILi64EEENSA_ILi32EEEEEEaNS5_IJlSC_lEEEaSJ_NS4_8TiledMMAINS4_8MMA_AtomIJNS4_21SM100_MMA_S8_2x1SM_SSIaaiLi256ELi64ELNS4_4UMMA5MajorE0ELSO_0ELNSN_8SaturateE0EEEEEENS4_6LayoutINS5_IJSC_SC_SC_EEENS5_IJNSA_ILi0EEESU_SU_EEEEENS5_IJNS4_10UnderscoreESX_SX_EEEEENS4_18SM100_TMA_2SM_LOADENS4_14ComposedLayoutINS4_7SwizzleILi1ELi4ELi3EEENS4_18smem_ptr_flag_bitsILi8EEENSS_INS5_IJNSA_ILi8EEESH_EEENS5_IJSH_SC_EEEEEEEvNS4_8identityES10_S1A_vS1B_EENS_8epilogue10collective18CollectiveEpilogueINS1D_23Sm100TmaWarpSpecializedILi1ELi1ELi64ELb0ELb0EEEJNS5_IJNSA_ILi128EEESG_SH_EEENS5_IJNSS_IS1I_SC_EENSS_ISG_SC_EEEEEaSJ_aSJ_NS1D_6fusion15FusionCallbacksIS1H_NS1N_17LinearCombinationIaiaiLNS_15FloatRoundStyleE2EEES1J_S1M_JEEENS4_5SM1004TMEM4LOAD26SM100_TMEM_LOAD_32dp32b64xENS4_13SM90_TMA_LOADENS11_INS12_ILi2ELi4ELi3EEES15_NSS_INS5_IJS16_SG_EEENS5_IJSG_SC_EEEEEEENS4_39AutoVectorizingCopyWithAssumedAlignmentILi128EEENS4_14SM90_TMA_STOREES22_S24_S24_EEEvvEEEEvNT_6ParamsE)
        /*0038*/ 	.word	0x00000000


	//----- nvinfo : EIATTR_MIN_STACK_SIZE
	.align		4
.L_27:
        /*003c*/ 	.byte	0x04, 0x12
        /*003e*/ 	.short	(.L_29 - .L_28)
	.align		4
.L_28:
        /*0040*/ 	.word	index@(_ZN7cutlass13device_kernelINS_4gemm6kernel13GemmUniversalIN4cute5tupleIJiiiiEEENS1_10collective13CollectiveMmaINS1_35MainloopSm100TmaUmmaWarpSpecializedILi41ELi2ELi4ENS5_IJNS4_1CILi2EEENSA_ILi1EEESC_EEEEENS5_IJNSA_ILi256EEENSA_ILi64EEENSA_ILi32EEEEEEaNS5_IJlSC_lEEEaSJ_NS4_8TiledMMAINS4_8MMA_AtomIJNS4_21SM100_MMA_S8_2x1SM_SSIaaiLi256ELi64ELNS4_4UMMA5MajorE0ELSO_0ELNSN_8SaturateE0EEEEEENS4_6LayoutINS5_IJSC_SC_SC_EEENS5_IJNSA_ILi0EEESU_SU_EEEEENS5_IJNS4_10UnderscoreESX_SX_EEEEENS4_18SM100_TMA_2SM_LOADENS4_14ComposedLayoutINS4_7SwizzleILi1ELi4ELi3EEENS4_18smem_ptr_flag_bitsILi8EEENSS_INS5_IJNSA_ILi8EEESH_EEENS5_IJSH_SC_EEEEEEEvNS4_8identityES10_S1A_vS1B_EENS_8epilogue10collective18CollectiveEpilogueINS1D_23Sm100TmaWarpSpecializedILi1ELi1ELi64ELb0ELb0EEEJNS5_IJNSA_ILi128EEESG_SH_EEENS5_IJNSS_IS1I_SC_EENSS_ISG_SC_EEEEEaSJ_aSJ_NS1D_6fusion15FusionCallbacksIS1H_NS1N_17LinearCombinationIaiaiLNS_15FloatRoundStyleE2EEES1J_S1M_JEEENS4_5SM1004TMEM4LOAD26SM100_TMEM_LOAD_32dp32b64xENS4_13SM90_TMA_LOADENS11_INS12_ILi2ELi4ELi3EEES15_NSS_INS5_IJS16_SG_EEENS5_IJSG_SC_EEEEEEENS4_39AutoVectorizingCopyWithAssumedAlignmentILi128EEENS4_14SM90_TMA_STOREES22_S24_S24_EEEvvEEEEvNT_6ParamsE)
        /*0044*/ 	.word	0x00000000
.L_29:


//--------------------- .nv.compat                --------------------------
	.section	.nv.compat,"",@"SHT_CUDA_COMPAT_INFO"
	.align	4
        /*0000*/ 	.byte	0x02, 0x09, 0x01, 0x00, 0x02, 0x02, 0x03, 0x00, 0x02, 0x05, 0x06, 0x00, 0x03, 0x07, 0x01, 0x01
        /*0010*/ 	.byte	0x02, 0x03, 0x01, 0x00, 0x02, 0x06, 0x01, 0x00, 0x04, 0x0b, 0x08, 0x00, 0x01, 0x00, 0x00, 0x00
        /*0020*/ 	.byte	0x00, 0x00, 0x00, 0x00


//--------------------- .nv.info._ZN7cutlass13device_kernelINS_4gemm6kernel13GemmUniversalIN4cute5tupleIJiiiiEEENS1_10collective13CollectiveMmaINS1_35MainloopSm100TmaUmmaWarpSpecializedILi41ELi2ELi4ENS5_IJNS4_1CILi2EEENSA_ILi1EEESC_EEEEENS5_IJNSA_ILi256EEENSA_ILi64EEENSA_ILi32EEEEEEaNS5_IJlSC_lEEEaSJ_NS4_8TiledMMAINS4_8MMA_AtomIJNS4_21SM100_MMA_S8_2x1SM_SSIaaiLi256ELi64ELNS4_4UMMA5MajorE0ELSO_0ELNSN_8SaturateE0EEEEEENS4_6LayoutINS5_IJSC_SC_SC_EEENS5_IJNSA_ILi0EEESU_SU_EEEEENS5_IJNS4_10UnderscoreESX_SX_EEEEENS4_18SM100_TMA_2SM_LOADENS4_14ComposedLayoutINS4_7SwizzleILi1ELi4ELi3EEENS4_18smem_ptr_flag_bitsILi8EEENSS_INS5_IJNSA_ILi8EEESH_EEENS5_IJSH_SC_EEEEEEEvNS4_8identityES10_S1A_vS1B_EENS_8epilogue10collective18CollectiveEpilogueINS1D_23Sm100TmaWarpSpecializedILi1ELi1ELi64ELb0ELb0EEEJNS5_IJNSA_ILi128EEESG_SH_EEENS5_IJNSS_IS1I_SC_EENSS_ISG_SC_EEEEEaSJ_aSJ_NS1D_6fusion15FusionCallbacksIS1H_NS1N_17LinearCombinationIaiaiLNS_15FloatRoundStyleE2EEES1J_S1M_JEEENS4_5SM1004TMEM4LOAD26SM100_TMEM_LOAD_32dp32b64xENS4_13SM90_TMA_LOADENS11_INS12_ILi2ELi4ELi3EEES15_NSS_INS5_IJS16_SG_EEENS5_IJSG_SC_EEEEEEENS4_39AutoVectorizingCopyWithAssumedAlignmentILi128EEENS4_14SM90_TMA_STOREES22_S24_S24_EEEvvEEEEvNT_6ParamsE --------------------------
	.section	.nv.info._ZN7cutlass13device_kernelINS_4gemm6kernel13GemmUniversalIN4cute5tupleIJiiiiEEENS1_10collective13CollectiveMmaINS1_35MainloopSm100TmaUmmaWarpSpecializedILi41ELi2ELi4ENS5_IJNS4_1CILi2EEENSA_ILi1EEESC_EEEEENS5_IJNSA_ILi256EEENSA_ILi64EEENSA_ILi32EEEEEEaNS5_IJlSC_lEEEaSJ_NS4_8TiledMMAINS4_8MMA_AtomIJNS4_21SM100_MMA_S8_2x1SM_SSIaaiLi256ELi64ELNS4_4UMMA5MajorE0ELSO_0ELNSN_8SaturateE0EEEEEENS4_6LayoutINS5_IJSC_SC_SC_EEENS5_IJNSA_ILi0EEESU_SU_EEEEENS5_IJNS4_10UnderscoreESX_SX_EEEEENS4_18SM100_TMA_2SM_LOADENS4_14ComposedLayoutINS4_7SwizzleILi1ELi4ELi3EEENS4_18smem_ptr_flag_bitsILi8EEENSS_INS5_IJNSA_ILi8EEESH_EEENS5_IJSH_SC_EEEEEEEvNS4_8identityES10_S1A_vS1B_EENS_8epilogue10collective18CollectiveEpilogueINS1D_23Sm100TmaWarpSpecializedILi1ELi1ELi64ELb0ELb0EEEJNS5_IJNSA_ILi128EEESG_SH_EEENS5_IJNSS_IS1I_SC_EENSS_ISG_SC_EEEEEaSJ_aSJ_NS1D_6fusion15FusionCallbacksIS1H_NS1N_17LinearCombinationIaiaiLNS_15FloatRoundStyleE2EEES1J_S1M_JEEENS4_5SM1004TMEM4LOAD26SM100_TMEM_LOAD_32dp32b64xENS4_13SM90_TMA_LOADENS11_INS12_ILi2ELi4ELi3EEES15_NSS_INS5_IJS16_SG_EEENS5_IJSG_SC_EEEEEEENS4_39AutoVectorizingCopyWithAssumedAlignmentILi128EEENS4_14SM90_TMA_STOREES22_S24_S24_EEEvvEEEEvNT_6ParamsE,"",@"SHT_CUDA_INFO"
	.sectionflags	@""
	.align	4


	//----- nvinfo : EIATTR_CUDA_API_VERSION
	.align		4
        /*0000*/ 	.byte	0x04, 0x37
        /*0002*/ 	.short	(.L_31 - .L_30)
.L_30:
        /*0004*/ 	.word	0x00000082


	//----- nvinfo : EIATTR_KPARAM_INFO
	.align		4
.L_31:
        /*0008*/ 	.byte	0x04, 0x17
        /*000a*/ 	.short	(.L_33 - .L_32)
.L_32:
        /*000c*/ 	.word	0x00000000
        /*0010*/ 	.short	0x0000
        /*0012*/ 	.short	0x0000
        /*0014*/ 	.byte	0x00, 0xf0, 0x01, 0x20


	//----- nvinfo : EIATTR_AT_ENTRY_FRAGMENTS
	.align		4
.L_33:
        /*0018*/ 	.byte	0x04, 0x4f
        /*001a*/ 	.short	(.L_35 - .L_34)


	//   ....[0]....
.L_34:
        /*001c*/ 	.word	0x00000007


	//----- nvinfo : EIATTR_RESERVED_SMEM_USED
	.align		4
.L_35:
        /*0020*/ 	.byte	0x01, 0x41
	.zero		2


	//----- nvinfo : EIATTR_SPARSE_MMA_MASK
	.align		4
        /*0024*/ 	.byte	0x03, 0x50
        /*0026*/ 	.short	0x0000


	//----- nvinfo : EIATTR_TCGEN05_2CTA_USED
	.align		4
        /*0028*/ 	.byte	0x01, 0x52
	.zero		2


	//----- nvinfo : EIATTR_MAXREG_COUNT
	.align		4
        /*002c*/ 	.byte	0x03, 0x1b
        /*002e*/ 	.short	0x00ff


	//----- nvinfo : EIATTR_NUM_BARRIERS
	.align		4
        /*0030*/ 	.byte	0x02, 0x4c
        /*0032*/ 	.byte	0x07
	.zero		1


	//----- nvinfo : EIATTR_EXTERNS
	.align		4
        /*0034*/ 	.byte	0x04, 0x0f
        /*0036*/ 	.short	(.L_37 - .L_36)


	//   ....[0]....
	.align		4
.L_36:
        /*0038*/ 	.word	index@(__assertfail)


	//----- nvinfo : EIATTR_MERCURY_ISA_VERSION
	.align		4
.L_37:
        /*003c*/ 	.byte	0x03, 0x5f
        /*003e*/ 	.short	0x0101


	//----- nvinfo : EIATTR_INT_WARP_WIDE_INSTR_OFFSETS
	.align		4
        /*0040*/ 	.byte	0x04, 0x31
        /*0042*/ 	.short	(.L_39 - .L_38)


	//   ....[0]....
.L_38:
        /*0044*/ 	.word	0x00001180


	//   ....[1]....
        /*0048*/ 	.word	0x00001220


	//   ....[2]....
        /*004c*/ 	.word	0x00002580


	//   ....[3]....
        /*0050*/ 	.word	0x000057e0


	//   ....[4]....
        /*0054*/ 	.word	0x00005800


	//   ....[5]....
        /*0058*/ 	.word	0x00005830


	//   ....[6]....
        /*005c*/ 	.word	0x00006240


	//   ....[7]....
        /*0060*/ 	.word	0x00006360


	//----- nvinfo : EIATTR_COOP_GROUP_MASK_REGIDS
	.align		4
.L_39:
        /*0064*/ 	.byte	0x04, 0x29
        /*0066*/ 	.short	(.L_41 - .L_40)


	//   ....[0]....
.L_40:
        /*0068*/ 	.word	0xffffffff


	//   ....[1]....
        /*006c*/ 	.word	0xffffffff


	//   ....[2]....
        /*0070*/ 	.word	0xffffffff


	//   ....[3]....
        /*0074*/ 	.word	0xffffffff


	//   ....[4]....
        /*0078*/ 	.word	0xffffffff


	//   ....[5]....
        /*007c*/ 	.word	0xffffffff


	//   ....[6]....
        /*0080*/ 	.word	0xffffffff


	//   ....[7]....
        /*0084*/ 	.word	0xffffffff


	//   ....[8]....
        /*0088*/ 	.word	0xffffffff


	//   ....[9]....
        /*008c*/ 	.word	0xffffffff


	//   ....[10]....
        /*0090*/ 	.word	0xffffffff


	//   ....[11]....
        /*0094*/ 	.word	0xffffffff


	//   ....[12]....
        /*0098*/ 	.word	0xffffffff


	//   ....[13]....
        /*009c*/ 	.word	0xffffffff


	//----- nvinfo : EIATTR_COOP_GROUP_INSTR_OFFSETS
	.align		4
.L_41:
        /*00a0*/ 	.byte	0x04, 0x28
        /*00a2*/ 	.short	(.L_43 - .L_42)


	//   ....[0]....
.L_42:
        /*00a4*/ 	.word	0x000000c0


	//   ....[1]....
        /*00a8*/ 	.word	0x00000500


	//   ....[2]....
        /*00ac*/ 	.word	0x00000b50


	//   ....[3]....
        /*00b0*/ 	.word	0x00000c80


	//   ....[4]....
        /*00b4*/ 	.word	0x00000d70


	//   ....[5]....
        /*00b8*/ 	.word	0x00000ed0


	//   ....[6]....
        /*00bc*/ 	.word	0x00001060


	//   ....[7]....
        /*00c0*/ 	.word	0x000012a0


	//   ....[8]....
        /*00c4*/ 	.word	0x00002460


	//   ....[9]....
        /*00c8*/ 	.word	0x00004710


	//   ....[10]....
        /*00cc*/ 	.word	0x00004be0


	//   ....[11]....
        /*00d0*/ 	.word	0x00004c10


	//   ....[12]....
        /*00d4*/ 	.word	0x000056e0


	//   ....[13]....
        /*00d8*/ 	.word	0x000058f0


	//----- nvinfo : EIATTR_VRC_CTA_INIT_COUNT
	.align		4
.L_43:
        /*00dc*/ 	.byte	0x02, 0x4a
        /*00de*/ 	.byte	0x80
	.zero		1


	//----- nvinfo : EIATTR_SYSCALL_OFFSETS
	.align		4
        /*00e0*/ 	.byte	0x04, 0x46
        /*00e2*/ 	.short	(.L_45 - .L_44)


	//   ....[0]....
.L_44:
        /*00e4*/ 	.word	0x00006d60


	//   ....[1]....
        /*00e8*/ 	.word	0x00006ea0


	//   ....[2]....
        /*00ec*/ 	.word	0x00007640


	//----- nvinfo : EIATTR_MBARRIER_INSTR_OFFSETS
	.align		4
.L_45:
        /*00f0*/ 	.byte	0x04, 0x39
        /*00f2*/ 	.short	(.L_47 - .L_46)


	//   ....[0]....
.L_46:
        /*00f4*/ 	.word	0x00000610
        /*00f8*/ 	.word	0x000000ff
        /*00fc*/ 	.word	0x00000000
        /*0100*/ 	.short	0x0100
        /*0102*/ 	.byte	0x08
	.zero		1


	//   ....[1]....
        /*0104*/ 	.word	0x00000620
        /*0108*/ 	.word	0x000000ff
        /*010c*/ 	.word	0x00000148
        /*0110*/ 	.short	0x0100
        /*0112*/ 	.byte	0x08
	.zero		1


	//   ....[2]....
        /*0114*/ 	.word	0x00000630
        /*0118*/ 	.word	0x000000ff
        /*011c*/ 	.word	0x00000008
        /*0120*/ 	.short	0x0100
        /*0122*/ 	.byte	0x08
	.zero		1


	//   ....[3]....
        /*0124*/ 	.word	0x00000640
        /*0128*/ 	.word	0x000000ff
        /*012c*/ 	.word	0x00000150
        /*0130*/ 	.short	0x0100
        /*0132*/ 	.byte	0x08
	.zero		1


	//   ....[4]....
        /*0134*/ 	.word	0x00000650
        /*0138*/ 	.word	0x000000ff
        /*013c*/ 	.word	0x00000010
        /*0140*/ 	.short	0x0100
        /*0142*/ 	.byte	0x08
	.zero		1


	//   ....[5]....
        /*0144*/ 	.word	0x00000660
        /*0148*/ 	.word	0x000000ff
        /*014c*/ 	.word	0x00000158
        /*0150*/ 	.short	0x0100
        /*0152*/ 	.byte	0x08
	.zero		1


	//   ....[6]....
        /*0154*/ 	.word	0x00000670
        /*0158*/ 	.word	0x000000ff
        /*015c*/ 	.word	0x00000018
        /*0160*/ 	.short	0x0100
        /*0162*/ 	.byte	0x08
	.zero		1


	//   ....[7]....
        /*0164*/ 	.word	0x00000680
        /*0168*/ 	.word	0x000000ff
        /*016c*/ 	.word	0x00000160
        /*0170*/ 	.short	0x0100
        /*0172*/ 	.byte	0x08
	.zero		1


	//   ....[8]....
        /*0174*/ 	.word	0x00000690
        /*0178*/ 	.word	0x000000ff
        /*017c*/ 	.word	0x00000020
        /*0180*/ 	.short	0x0100
        /*0182*/ 	.byte	0x08
	.zero		1


	//   ....[9]....
        /*0184*/ 	.word	0x000006a0
        /*0188*/ 	.word	0x000000ff
        /*018c*/ 	.word	0x00000168
        /*0190*/ 	.short	0x0100
        /*0192*/ 	.byte	0x08
	.zero		1


	//   ....[10]....
        /*0194*/ 	.word	0x000006b0
        /*0198*/ 	.word	0x000000ff
        /*019c*/ 	.word	0x00000028
        /*01a0*/ 	.short	0x0100
        /*01a2*/ 	.byte	0x08
	.zero		1


	//   ....[11]....
        /*01a4*/ 	.word	0x000006c0
        /*01a8*/ 	.word	0x000000ff
        /*01ac*/ 	.word	0x00000170
        /*01b0*/ 	.short	0x0100
        /*01b2*/ 	.byte	0x08
	.zero		1


	//   ....[12]....
        /*01b4*/ 	.word	0x000006d0
        /*01b8*/ 	.word	0x000000ff
        /*01bc*/ 	.word	0x00000030
        /*01c0*/ 	.short	0x0100
        /*01c2*/ 	.byte	0x08
	.zero		1


	//   ....[13]....
        /*01c4*/ 	.word	0x000006e0
        /*01c8*/ 	.word	0x000000ff
        /*01cc*/ 	.word	0x00000178
        /*01d0*/ 	.short	0x0100
        /*01d2*/ 	.byte	0x08
	.zero		1


	//   ....[14]....
        /*01d4*/ 	.word	0x000006f0
        /*01d8*/ 	.word	0x000000ff
        /*01dc*/ 	.word	0x00000038
        /*01e0*/ 	.short	0x0100
        /*01e2*/ 	.byte	0x08
	.zero		1


	//   ....[15]....
        /*01e4*/ 	.word	0x00000700
        /*01e8*/ 	.word	0x000000ff
        /*01ec*/ 	.word	0x00000180
        /*01f0*/ 	.short	0x0100
        /*01f2*/ 	.byte	0x08
	.zero		1


	//   ....[16]....
        /*01f4*/ 	.word	0x00000710
        /*01f8*/ 	.word	0x000000ff
        /*01fc*/ 	.word	0x00000040
        /*0200*/ 	.short	0x0100
        /*0202*/ 	.byte	0x08
	.zero		1


	//   ....[17]....
        /*0204*/ 	.word	0x00000720
        /*0208*/ 	.word	0x000000ff
        /*020c*/ 	.word	0x00000188
        /*0210*/ 	.short	0x0100
        /*0212*/ 	.byte	0x08
	.zero		1


	//   ....[18]....
        /*0214*/ 	.word	0x00000730
        /*0218*/ 	.word	0x000000ff
        /*021c*/ 	.word	0x00000048
        /*0220*/ 	.short	0x0100
        /*0222*/ 	.byte	0x08
	.zero		1


	//   ....[19]....
        /*0224*/ 	.word	0x00000740
        /*0228*/ 	.word	0x000000ff
        /*022c*/ 	.word	0x00000190
        /*0230*/ 	.short	0x0100
        /*0232*/ 	.byte	0x08
	.zero		1


	//   ....[20]....
        /*0234*/ 	.word	0x00000750
        /*0238*/ 	.word	0x000000ff
        /*023c*/ 	.word	0x00000050
        /*0240*/ 	.short	0x0100
        /*0242*/ 	.byte	0x08
	.zero		1


	//   ....[21]....
        /*0244*/ 	.word	0x00000760
        /*0248*/ 	.word	0x000000ff
        /*024c*/ 	.word	0x00000198
        /*0250*/ 	.short	0x0100
        /*0252*/ 	.byte	0x08
	.zero		1


	//   ....[22]....
        /*0254*/ 	.word	0x00000770
        /*0258*/ 	.word	0x000000ff
        /*025c*/ 	.word	0x00000058
        /*0260*/ 	.short	0x0100
        /*0262*/ 	.byte	0x08
	.zero		1


	//   ....[23]....
        /*0264*/ 	.word	0x00000780
        /*0268*/ 	.word	0x000000ff
        /*026c*/ 	.word	0x000001a0
        /*0270*/ 	.short	0x0100
        /*0272*/ 	.byte	0x08
	.zero		1


	//   ....[24]....
        /*0274*/ 	.word	0x00000790
        /*0278*/ 	.word	0x000000ff
        /*027c*/ 	.word	0x00000060
        /*0280*/ 	.short	0x0100
        /*0282*/ 	.byte	0x08
	.zero		1


	//   ....[25]....
        /*0284*/ 	.word	0x000007a0
        /*0288*/ 	.word	0x000000ff
        /*028c*/ 	.word	0x000001a8
        /*0290*/ 	.short	0x0100
        /*0292*/ 	.byte	0x08
	.zero		1


	//   ....[26]....
        /*0294*/ 	.word	0x000007b0
        /*0298*/ 	.word	0x000000ff
        /*029c*/ 	.word	0x00000068
        /*02a0*/ 	.short	0x0100
        /*02a2*/ 	.byte	0x08
	.zero		1


	//   ....[27]....
        /*02a4*/ 	.word	0x000007c0
        /*02a8*/ 	.word	0x000000ff
        /*02ac*/ 	.word	0x000001b0
        /*02b0*/ 	.short	0x0100
        /*02b2*/ 	.byte	0x08
	.zero		1


	//   ....[28]....
        /*02b4*/ 	.word	0x000007d0
        /*02b8*/ 	.word	0x000000ff
        /*02bc*/ 	.word	0x00000070
        /*02c0*/ 	.short	0x0100
        /*02c2*/ 	.byte	0x08
	.zero		1


	//   ....[29]....
        /*02c4*/ 	.word	0x000007e0
        /*02c8*/ 	.word	0x000000ff
        /*02cc*/ 	.word	0x000001b8
        /*02d0*/ 	.short	0x0100
        /*02d2*/ 	.byte	0x08
	.zero		1


	//   ....[30]....
        /*02d4*/ 	.word	0x000007f0
        /*02d8*/ 	.word	0x000000ff
        /*02dc*/ 	.word	0x00000078
        /*02e0*/ 	.short	0x0100
        /*02e2*/ 	.byte	0x08
	.zero		1


	//   ....[31]....
        /*02e4*/ 	.word	0x00000800
        /*02e8*/ 	.word	0x000000ff
        /*02ec*/ 	.word	0x000001c0
        /*02f0*/ 	.short	0x0100
        /*02f2*/ 	.byte	0x08
	.zero		1


	//   ....[32]....
        /*02f4*/ 	.word	0x00000810
        /*02f8*/ 	.word	0x000000ff
        /*02fc*/ 	.word	0x00000080
        /*0300*/ 	.short	0x0100
        /*0302*/ 	.byte	0x08
	.zero		1


	//   ....[33]....
        /*0304*/ 	.word	0x00000820
        /*0308*/ 	.word	0x000000ff
        /*030c*/ 	.word	0x000001c8
        /*0310*/ 	.short	0x0100
        /*0312*/ 	.byte	0x08
	.zero		1


	//   ....[34]....
        /*0314*/ 	.word	0x00000830
        /*0318*/ 	.word	0x000000ff
        /*031c*/ 	.word	0x00000088
        /*0320*/ 	.short	0x0100
        /*0322*/ 	.byte	0x08
	.zero		1


	//   ....[35]....
        /*0324*/ 	.word	0x00000840
        /*0328*/ 	.word	0x000000ff
        /*032c*/ 	.word	0x000001d0
        /*0330*/ 	.short	0x0100
        /*0332*/ 	.byte	0x08
	.zero		1


	//   ....[36]....
        /*0334*/ 	.word	0x00000850
        /*0338*/ 	.word	0x000000ff
        /*033c*/ 	.word	0x00000090
        /*0340*/ 	.short	0x0100
        /*0342*/ 	.byte	0x08
	.zero		1


	//   ....[37]....
        /*0344*/ 	.word	0x00000860
        /*0348*/ 	.word	0x000000ff
        /*034c*/ 	.word	0x000001d8
        /*0350*/ 	.short	0x0100
        /*0352*/ 	.byte	0x08
	.zero		1


	//   ....[38]....
        /*0354*/ 	.word	0x00000870
        /*0358*/ 	.word	0x000000ff
        /*035c*/ 	.word	0x00000098
        /*0360*/ 	.short	0x0100
        /*0362*/ 	.byte	0x08
	.zero		1


	//   ....[39]....
        /*0364*/ 	.word	0x00000880
        /*0368*/ 	.word	0x000000ff
        /*036c*/ 	.word	0x000001e0
        /*0370*/ 	.short	0x0100
        /*0372*/ 	.byte	0x08
	.zero		1


	//   ....[40]....
        /*0374*/ 	.word	0x00000890
        /*0378*/ 	.word	0x000000ff
        /*037c*/ 	.word	0x000000a0
        /*0380*/ 	.short	0x0100
        /*0382*/ 	.byte	0x08
	.zero		1


	//   ....[41]....
        /*0384*/ 	.word	0x000008a0
        /*0388*/ 	.word	0x000000ff
        /*038c*/ 	.word	0x000001e8
        /*0390*/ 	.short	0x0100
        /*0392*/ 	.byte	0x08
	.zero		1


	//   ....[42]....
        /*0394*/ 	.word	0x000008b0
        /*0398*/ 	.word	0x000000ff
        /*039c*/ 	.word	0x000000a8
        /*03a0*/ 	.short	0x0100
        /*03a2*/ 	.byte	0x08
	.zero		1


	//   ....[43]....
        /*03a4*/ 	.word	0x000008c0
        /*03a8*/ 	.word	0x000000ff
        /*03ac*/ 	.word	0x000001f0
        /*03b0*/ 	.short	0x0100
        /*03b2*/ 	.byte	0x08
	.zero		1


	//   ....[44]....
        /*03b4*/ 	.word	0x000008d0
        /*03b8*/ 	.word	0x000000ff
        /*03bc*/ 	.word	0x000000b0
        /*03c0*/ 	.short	0x0100
        /*03c2*/ 	.byte	0x08
	.zero		1


	//   ....[45]....
        /*03c4*/ 	.word	0x000008e0
        /*03c8*/ 	.word	0x000000ff
        /*03cc*/ 	.word	0x000001f8
        /*03d0*/ 	.short	0x0100
        /*03d2*/ 	.byte	0x08
	.zero		1


	//   ....[46]....
        /*03d4*/ 	.word	0x000008f0
        /*03d8*/ 	.word	0x000000ff
        /*03dc*/ 	.word	0x000000b8
        /*03e0*/ 	.short	0x0100
        /*03e2*/ 	.byte	0x08
	.zero		1


	//   ....[47]....
        /*03e4*/ 	.word	0x00000900
        /*03e8*/ 	.word	0x000000ff
        /*03ec*/ 	.word	0x00000200
        /*03f0*/ 	.short	0x0100
        /*03f2*/ 	.byte	0x08
	.zero		1


	//   ....[48]....
        /*03f4*/ 	.word	0x00000910
        /*03f8*/ 	.word	0x000000ff
        /*03fc*/ 	.word	0x000000c0
        /*0400*/ 	.short	0x0100
        /*0402*/ 	.byte	0x08
	.zero		1


	//   ....[49]....
        /*0404*/ 	.word	0x00000920
        /*0408*/ 	.word	0x000000ff
        /*040c*/ 	.word	0x00000208
        /*0410*/ 	.short	0x0100
        /*0412*/ 	.byte	0x08
	.zero		1


	//   ....[50]....
        /*0414*/ 	.word	0x00000930
        /*0418*/ 	.word	0x000000ff
        /*041c*/ 	.word	0x000000c8
        /*0420*/ 	.short	0x0100
        /*0422*/ 	.byte	0x08
	.zero		1


	//   ....[51]....
        /*0424*/ 	.word	0x00000940
        /*0428*/ 	.word	0x000000ff
        /*042c*/ 	.word	0x00000210
        /*0430*/ 	.short	0x0100
        /*0432*/ 	.byte	0x08
	.zero		1


	//   ....[52]....
        /*0434*/ 	.word	0x00000950
        /*0438*/ 	.word	0x000000ff
        /*043c*/ 	.word	0x000000d0
        /*0440*/ 	.short	0x0100
        /*0442*/ 	.byte	0x08
	.zero		1


	//   ....[53]....
        /*0444*/ 	.word	0x00000960
        /*0448*/ 	.word	0x000000ff
        /*044c*/ 	.word	0x00000218
        /*0450*/ 	.short	0x0100
        /*0452*/ 	.byte	0x08
	.zero		1


	//   ....[54]....
        /*0454*/ 	.word	0x00000970
        /*0458*/ 	.word	0x000000ff
        /*045c*/ 	.word	0x000000d8
        /*0460*/ 	.short	0x0100
        /*0462*/ 	.byte	0x08
	.zero		1


	//   ....[55]....
        /*0464*/ 	.word	0x00000980
        /*0468*/ 	.word	0x000000ff
        /*046c*/ 	.word	0x00000220
        /*0470*/ 	.short	0x0100
        /*0472*/ 	.byte	0x08
	.zero		1


	//   ....[56]....
        /*0474*/ 	.word	0x00000990
        /*0478*/ 	.word	0x000000ff
        /*047c*/ 	.word	0x000000e0
        /*0480*/ 	.short	0x0100
        /*0482*/ 	.byte	0x08
	.zero		1


	//   ....[57]....
        /*0484*/ 	.word	0x000009a0
        /*0488*/ 	.word	0x000000ff
        /*048c*/ 	.word	0x00000228
        /*0490*/ 	.short	0x0100
        /*0492*/ 	.byte	0x08
	.zero		1


	//   ....[58]....
        /*0494*/ 	.word	0x000009b0
        /*0498*/ 	.word	0x000000ff
        /*049c*/ 	.word	0x000000e8
        /*04a0*/ 	.short	0x0100
        /*04a2*/ 	.byte	0x08
	.zero		1


	//   ....[59]....
        /*04a4*/ 	.word	0x000009c0
        /*04a8*/ 	.word	0x000000ff
        /*04ac*/ 	.word	0x00000230
        /*04b0*/ 	.short	0x0100
        /*04b2*/ 	.byte	0x08
	.zero		1


	//   ....[60]....
        /*04b4*/ 	.word	0x000009d0
        /*04b8*/ 	.word	0x000000ff
        /*04bc*/ 	.word	0x000000f0
        /*04c0*/ 	.short	0x0100
        /*04c2*/ 	.byte	0x08
	.zero		1


	//   ....[61]....
        /*04c4*/ 	.word	0x000009e0
        /*04c8*/ 	.word	0x000000ff
        /*04cc*/ 	.word	0x00000238
        /*04d0*/ 	.short	0x0100
        /*04d2*/ 	.byte	0x08
	.zero		1


	//   ....[62]....
        /*04d4*/ 	.word	0x000009f0
        /*04d8*/ 	.word	0x000000ff
        /*04dc*/ 	.word	0x000000f8
        /*04e0*/ 	.short	0x0100
        /*04e2*/ 	.byte	0x08
	.zero		1


	//   ....[63]....
        /*04e4*/ 	.word	0x00000a00
        /*04e8*/ 	.word	0x000000ff
        /*04ec*/ 	.word	0x00000240
        /*04f0*/ 	.short	0x0100
        /*04f2*/ 	.byte	0x08
	.zero		1


	//   ....[64]....
        /*04f4*/ 	.word	0x00000a10
        /*04f8*/ 	.word	0x000000ff
        /*04fc*/ 	.word	0x00000100
        /*0500*/ 	.short	0x0100
        /*0502*/ 	.byte	0x08
	.zero		1


	//   ....[65]....
        /*0504*/ 	.word	0x00000a20
        /*0508*/ 	.word	0x000000ff
        /*050c*/ 	.word	0x00000248
        /*0510*/ 	.short	0x0100
        /*0512*/ 	.byte	0x08
	.zero		1


	//   ....[66]....
        /*0514*/ 	.word	0x00000a30
        /*0518*/ 	.word	0x000000ff
        /*051c*/ 	.word	0x00000108
        /*0520*/ 	.short	0x0100
        /*0522*/ 	.byte	0x08
	.zero		1


	//   ....[67]....
        /*0524*/ 	.word	0x00000a40
        /*0528*/ 	.word	0x000000ff
        /*052c*/ 	.word	0x00000250
        /*0530*/ 	.short	0x0100
        /*0532*/ 	.byte	0x08
	.zero		1


	//   ....[68]....
        /*0534*/ 	.word	0x00000a50
        /*0538*/ 	.word	0x000000ff
        /*053c*/ 	.word	0x00000110
        /*0540*/ 	.short	0x0100
        /*0542*/ 	.byte	0x08
	.zero		1


	//   ....[69]....
        /*0544*/ 	.word	0x00000a60
        /*0548*/ 	.word	0x000000ff
        /*054c*/ 	.word	0x00000258
        /*0550*/ 	.short	0x0100
        /*0552*/ 	.byte	0x08
	.zero		1


	//   ....[70]....
        /*0554*/ 	.word	0x00000a70
        /*0558*/ 	.word	0x000000ff
        /*055c*/ 	.word	0x00000118
        /*0560*/ 	.short	0x0100
        /*0562*/ 	.byte	0x08
	.zero		1


	//   ....[71]....
        /*0564*/ 	.word	0x00000a80
        /*0568*/ 	.word	0x000000ff
        /*056c*/ 	.word	0x00000260
        /*0570*/ 	.short	0x0100
        /*0572*/ 	.byte	0x08
	.zero		1


	//   ....[72]....
        /*0574*/ 	.word	0x00000a90
        /*0578*/ 	.word	0x000000ff
        /*057c*/ 	.word	0x00000120
        /*0580*/ 	.short	0x0100
        /*0582*/ 	.byte	0x08
	.zero		1


	//   ....[73]....
        /*0584*/ 	.word	0x00000aa0
        /*0588*/ 	.word	0x000000ff
        /*058c*/ 	.word	0x00000268
        /*0590*/ 	.short	0x0100
        /*0592*/ 	.byte	0x08
	.zero		1


	//   ....[74]....
        /*0594*/ 	.word	0x00000ab0
        /*0598*/ 	.word	0x000000ff
        /*059c*/ 	.word	0x00000128
        /*05a0*/ 	.short	0x0100
        /*05a2*/ 	.byte	0x08
	.zero		1


	//   ....[75]....
        /*05a4*/ 	.word	0x00000ac0
        /*05a8*/ 	.word	0x000000ff
        /*05ac*/ 	.word	0x00000270
        /*05b0*/ 	.short	0x0100
        /*05b2*/ 	.byte	0x08
	.zero		1


	//   ....[76]....
        /*05b4*/ 	.word	0x00000ad0
        /*05b8*/ 	.word	0x000000ff
        /*05bc*/ 	.word	0x00000130
        /*05c0*/ 	.short	0x0100
        /*05c2*/ 	.byte	0x08
	.zero		1


	//   ....[77]....
        /*05c4*/ 	.word	0x00000ae0
        /*05c8*/ 	.word	0x000000ff
        /*05cc*/ 	.word	0x00000278
        /*05d0*/ 	.short	0x0100
        /*05d2*/ 	.byte	0x08
	.zero		1


	//   ....[78]....
        /*05d4*/ 	.word	0x00000af0
        /*05d8*/ 	.word	0x000000ff
        /*05dc*/ 	.word	0x00000138
        /*05e0*/ 	.short	0x0100
        /*05e2*/ 	.byte	0x08
	.zero		1


	//   ....[79]....
        /*05e4*/ 	.word	0x00000b00
        /*05e8*/ 	.word	0x000000ff
        /*05ec*/ 	.word	0x00000280
        /*05f0*/ 	.short	0x0100
        /*05f2*/ 	.byte	0x08
	.zero		1


	//   ....[80]....
        /*05f4*/ 	.word	0x00000b10
        /*05f8*/ 	.word	0x000000ff
        /*05fc*/ 	.word	0x00000140
        /*0600*/ 	.short	0x0100
        /*0602*/ 	.byte	0x08
	.zero		1


	//   ....[81]....
        /*0604*/ 	.word	0x00000b20
        /*0608*/ 	.word	0x000000ff
        /*060c*/ 	.word	0x00000288
        /*0610*/ 	.short	0x0100
        /*0612*/ 	.byte	0x08
	.zero		1


	//   ....[82]....
        /*0614*/ 	.word	0x00000c50
        /*0618*/ 	.word	0x000000ff
        /*061c*/ 	.word	0x00000290
        /*0620*/ 	.short	0x0100
        /*0622*/ 	.byte	0x09
	.zero		1


	//   ....[83]....
        /*0624*/ 	.word	0x00000c60
        /*0628*/ 	.word	0x000000ff
        /*062c*/ 	.word	0x00000298
        /*0630*/ 	.short	0x0100
        /*0632*/ 	.byte	0x09
	.zero		1


	//   ....[84]....
        /*0634*/ 	.word	0x00000d40
        /*0638*/ 	.word	0x000000ff
        /*063c*/ 	.word	0x000002a0
        /*0640*/ 	.short	0x0100
        /*0642*/ 	.byte	0x08
	.zero		1


	//   ....[85]....
        /*0644*/ 	.word	0x00000d50
        /*0648*/ 	.word	0x000000ff
        /*064c*/ 	.word	0x000002a8
        /*0650*/ 	.short	0x0100
        /*0652*/ 	.byte	0x08
	.zero		1


	//   ....[86]....
        /*0654*/ 	.word	0x00000e80
        /*0658*/ 	.word	0x000000ff
        /*065c*/ 	.word	0x000002b0
        /*0660*/ 	.short	0x0100
        /*0662*/ 	.byte	0x08
	.zero		1


	//   ....[87]....
        /*0664*/ 	.word	0x00000e90
        /*0668*/ 	.word	0x000000ff
        /*066c*/ 	.word	0x000002c0
        /*0670*/ 	.short	0x0100
        /*0672*/ 	.byte	0x08
	.zero		1


	//   ....[88]....
        /*0674*/ 	.word	0x00000ea0
        /*0678*/ 	.word	0x000000ff
        /*067c*/ 	.word	0x000002b8
        /*0680*/ 	.short	0x0100
        /*0682*/ 	.byte	0x08
	.zero		1


	//   ....[89]....
        /*0684*/ 	.word	0x00000eb0
        /*0688*/ 	.word	0x000000ff
        /*068c*/ 	.word	0x000002c8
        /*0690*/ 	.short	0x0100
        /*0692*/ 	.byte	0x08
	.zero		1


	//   ....[90]....
        /*0694*/ 	.word	0x00000fd0
        /*0698*/ 	.word	0x000000ff
        /*069c*/ 	.word	0x000002d0
        /*06a0*/ 	.short	0x0100
        /*06a2*/ 	.byte	0x09
	.zero		1


	//   ....[91]....
        /*06a4*/ 	.word	0x00000fe0
        /*06a8*/ 	.word	0x000000ff
        /*06ac*/ 	.word	0x000002f0
        /*06b0*/ 	.short	0x0100
        /*06b2*/ 	.byte	0x09
	.zero		1


	//   ....[92]....
        /*06b4*/ 	.word	0x00000ff0
        /*06b8*/ 	.word	0x000000ff
        /*06bc*/ 	.word	0x000002d8
        /*06c0*/ 	.short	0x0100
        /*06c2*/ 	.byte	0x09
	.zero		1


	//   ....[93]....
        /*06c4*/ 	.word	0x00001000
        /*06c8*/ 	.word	0x000000ff
        /*06cc*/ 	.word	0x000002f8
        /*06d0*/ 	.short	0x0100
        /*06d2*/ 	.byte	0x09
	.zero		1


	//   ....[94]....
        /*06d4*/ 	.word	0x00001010
        /*06d8*/ 	.word	0x000000ff
        /*06dc*/ 	.word	0x000002e0
        /*06e0*/ 	.short	0x0100
        /*06e2*/ 	.byte	0x09
	.zero		1


	//   ....[95]....
        /*06e4*/ 	.word	0x00001020
        /*06e8*/ 	.word	0x000000ff
        /*06ec*/ 	.word	0x00000300
        /*06f0*/ 	.short	0x0100
        /*06f2*/ 	.byte	0x09
	.zero		1


	//   ....[96]....
        /*06f4*/ 	.word	0x00001030
        /*06f8*/ 	.word	0x000000ff
        /*06fc*/ 	.word	0x000002e8
        /*0700*/ 	.short	0x0100
        /*0702*/ 	.byte	0x09
	.zero		1


	//   ....[97]....
        /*0704*/ 	.word	0x00001040
        /*0708*/ 	.word	0x000000ff
        /*070c*/ 	.word	0x00000308
        /*0710*/ 	.short	0x0100
        /*0712*/ 	.byte	0x09
	.zero		1


	//   ....[98]....
        /*0714*/ 	.word	0x00001130
        /*0718*/ 	.word	0x000000ff
        /*071c*/ 	.word	0x00000310
        /*0720*/ 	.short	0x0100
        /*0722*/ 	.byte	0x08
	.zero		1


	//   ....[99]....
        /*0724*/ 	.word	0x00001140
        /*0728*/ 	.word	0x000000ff
        /*072c*/ 	.word	0x00000320
        /*0730*/ 	.short	0x0100
        /*0732*/ 	.byte	0x08
	.zero		1


	//   ....[100]....
        /*0734*/ 	.word	0x00001150
        /*0738*/ 	.word	0x000000ff
        /*073c*/ 	.word	0x00000318
        /*0740*/ 	.short	0x0100
        /*0742*/ 	.byte	0x08
	.zero		1


	//   ....[101]....
        /*0744*/ 	.word	0x00001160
        /*0748*/ 	.word	0x000000ff
        /*074c*/ 	.word	0x00000328
        /*0750*/ 	.short	0x0100
        /*0752*/ 	.byte	0x08
	.zero		1


	//   ....[102]....
        /*0754*/ 	.word	0x00001250
        /*0758*/ 	.word	0x000000ff
        /*075c*/ 	.word	0x00000330
        /*0760*/ 	.short	0x0100
        /*0762*/ 	.byte	0x06
	.zero		1


	//   ....[103]....
        /*0764*/ 	.word	0x00001c60
        /*0768*/ 	.word	0x00000003
        /*076c*/ 	.word	0x00000320
        /*0770*/ 	.short	0x010a
        /*0772*/ 	.byte	0xff
	.zero		1


	//   ....[104]....
        /*0774*/ 	.word	0x00001c90
        /*0778*/ 	.word	0x00000003
        /*077c*/ 	.word	0x00000310
        /*0780*/ 	.short	0x0101
        /*0782*/ 	.byte	0xff
	.zero		1


	//   ....[105]....
        /*0784*/ 	.word	0x00001d90
        /*0788*/ 	.word	0x000000ff
        /*078c*/ 	.word	0x00000148
        /*0790*/ 	.short	0x010a
        /*0792*/ 	.byte	0x08
	.zero		1


	//   ....[106]....
        /*0794*/ 	.word	0x00001e60
        /*0798*/ 	.word	0x000000ff
        /*079c*/ 	.word	0x00000148
        /*07a0*/ 	.short	0x010a
        /*07a2*/ 	.byte	0x21
	.zero		1


	//   ....[107]....
        /*07a4*/ 	.word	0x00002010
        /*07a8*/ 	.word	0x000000ff
        /*07ac*/ 	.word	0x00000148
        /*07b0*/ 	.short	0x010a
        /*07b2*/ 	.byte	0x08
	.zero		1


	//   ....[108]....
        /*07b4*/ 	.word	0x00002110
        /*07b8*/ 	.word	0x000000ff
        /*07bc*/ 	.word	0x000002a8
        /*07c0*/ 	.short	0x0101
        /*07c2*/ 	.byte	0x04
	.zero		1


	//   ....[109]....
        /*07c4*/ 	.word	0x00002130
        /*07c8*/ 	.word	0x000000ff
        /*07cc*/ 	.word	0x00000148
        /*07d0*/ 	.short	0x010a
        /*07d2*/ 	.byte	0x08
	.zero		1


	//   ....[110]....
        /*07d4*/ 	.word	0x000021b0
        /*07d8*/ 	.word	0x000000ff
        /*07dc*/ 	.word	0x00000148
        /*07e0*/ 	.short	0x010a
        /*07e2*/ 	.byte	0x11
	.zero		1


	//   ....[111]....
        /*07e4*/ 	.word	0x00002340
        /*07e8*/ 	.word	0x000000ff
        /*07ec*/ 	.word	0x00000148
        /*07f0*/ 	.short	0x010a
        /*07f2*/ 	.byte	0x08
	.zero		1


	//   ....[112]....
        /*07f4*/ 	.word	0x00002490
        /*07f8*/ 	.word	0x00000002
        /*07fc*/ 	.word	0x000002b0
        /*0800*/ 	.short	0x010a
        /*0802*/ 	.byte	0xff
	.zero		1


	//   ....[113]....
        /*0804*/ 	.word	0x00002550
        /*0808*/ 	.word	0x00000002
        /*080c*/ 	.word	0x00000000
        /*0810*/ 	.short	0x0101
        /*0812*/ 	.byte	0xff
	.zero		1


	//   ....[114]....
        /*0814*/ 	.word	0x00002ab0
        /*0818*/ 	.word	0x000000ff
        /*081c*/ 	.word	0x00000000
        /*0820*/ 	.short	0x010a
        /*0822*/ 	.byte	0x05
	.zero		1


	//   ....[115]....
        /*0824*/ 	.word	0x00002b40
        /*0828*/ 	.word	0x000000ff
        /*082c*/ 	.word	0x00000000
        /*0830*/ 	.short	0x010a
        /*0832*/ 	.byte	0x05
	.zero		1


	//   ....[116]....
        /*0834*/ 	.word	0x00002bd0
        /*0838*/ 	.word	0x000000ff
        /*083c*/ 	.word	0x00000000
        /*0840*/ 	.short	0x010a
        /*0842*/ 	.byte	0x05
	.zero		1


	//   ....[117]....
        /*0844*/ 	.word	0x00002c60
        /*0848*/ 	.word	0x000000ff
        /*084c*/ 	.word	0x00000000
        /*0850*/ 	.short	0x010a
        /*0852*/ 	.byte	0x05
	.zero		1


	//   ....[118]....
        /*0854*/ 	.word	0x00002cf0
        /*0858*/ 	.word	0x000000ff
        /*085c*/ 	.word	0x00000000
        /*0860*/ 	.short	0x010a
        /*0862*/ 	.byte	0x05
	.zero		1


	//   ....[119]....
        /*0864*/ 	.word	0x00002d80
        /*0868*/ 	.word	0x000000ff
        /*086c*/ 	.word	0x00000000
        /*0870*/ 	.short	0x010a
        /*0872*/ 	.byte	0x05
	.zero		1


	//   ....[120]....
        /*0874*/ 	.word	0x00002e10
        /*0878*/ 	.word	0x000000ff
        /*087c*/ 	.word	0x00000000
        /*0880*/ 	.short	0x010a
        /*0882*/ 	.byte	0x05
	.zero		1


	//   ....[121]....
        /*0884*/ 	.word	0x00002ea0
        /*0888*/ 	.word	0x000000ff
        /*088c*/ 	.word	0x00000000
        /*0890*/ 	.short	0x010a
        /*0892*/ 	.byte	0x05
	.zero		1


	//   ....[122]....
        /*0894*/ 	.word	0x00002f30
        /*0898*/ 	.word	0x000000ff
        /*089c*/ 	.word	0x00000000
        /*08a0*/ 	.short	0x010a
        /*08a2*/ 	.byte	0x05
	.zero		1


	//   ....[123]....
        /*08a4*/ 	.word	0x00002fc0
        /*08a8*/ 	.word	0x000000ff
        /*08ac*/ 	.word	0x00000000
        /*08b0*/ 	.short	0x010a
        /*08b2*/ 	.byte	0x05
	.zero		1


	//   ....[124]....
        /*08b4*/ 	.word	0x00003050
        /*08b8*/ 	.word	0x000000ff
        /*08bc*/ 	.word	0x00000000
        /*08c0*/ 	.short	0x010a
        /*08c2*/ 	.byte	0x05
	.zero		1


	//   ....[125]....
        /*08c4*/ 	.word	0x000030e0
        /*08c8*/ 	.word	0x000000ff
        /*08cc*/ 	.word	0x00000000
        /*08d0*/ 	.short	0x010a
        /*08d2*/ 	.byte	0x05
	.zero		1


	//   ....[126]....
        /*08d4*/ 	.word	0x00003170
        /*08d8*/ 	.word	0x000000ff
        /*08dc*/ 	.word	0x00000000
        /*08e0*/ 	.short	0x010a
        /*08e2*/ 	.byte	0x05
	.zero		1


	//   ....[127]....
        /*08e4*/ 	.word	0x00003200
        /*08e8*/ 	.word	0x000000ff
        /*08ec*/ 	.word	0x00000000
        /*08f0*/ 	.short	0x010a
        /*08f2*/ 	.byte	0x05
	.zero		1


	//   ....[128]....
        /*08f4*/ 	.word	0x00003290
        /*08f8*/ 	.word	0x000000ff
        /*08fc*/ 	.word	0x00000000
        /*0900*/ 	.short	0x010a
        /*0902*/ 	.byte	0x05
	.zero		1


	//   ....[129]....
        /*0904*/ 	.word	0x00003320
        /*0908*/ 	.word	0x000000ff
        /*090c*/ 	.word	0x00000000
        /*0910*/ 	.short	0x010a
        /*0912*/ 	.byte	0x05
	.zero		1


	//   ....[130]....
        /*0914*/ 	.word	0x000033b0
        /*0918*/ 	.word	0x000000ff
        /*091c*/ 	.word	0x00000000
        /*0920*/ 	.short	0x010a
        /*0922*/ 	.byte	0x05
	.zero		1


	//   ....[131]....
        /*0924*/ 	.word	0x00003440
        /*0928*/ 	.word	0x000000ff
        /*092c*/ 	.word	0x00000000
        /*0930*/ 	.short	0x010a
        /*0932*/ 	.byte	0x05
	.zero		1


	//   ....[132]....
        /*0934*/ 	.word	0x000034d0
        /*0938*/ 	.word	0x000000ff
        /*093c*/ 	.word	0x00000000
        /*0940*/ 	.short	0x010a
        /*0942*/ 	.byte	0x05
	.zero		1


	//   ....[133]....
        /*0944*/ 	.word	0x00003560
        /*0948*/ 	.word	0x000000ff
        /*094c*/ 	.word	0x00000000
        /*0950*/ 	.short	0x010a
        /*0952*/ 	.byte	0x05
	.zero		1


	//   ....[134]....
        /*0954*/ 	.word	0x000035f0
        /*0958*/ 	.word	0x000000ff
        /*095c*/ 	.word	0x00000000
        /*0960*/ 	.short	0x010a
        /*0962*/ 	.byte	0x05
	.zero		1


	//   ....[135]....
        /*0964*/ 	.word	0x00003680
        /*0968*/ 	.word	0x000000ff
        /*096c*/ 	.word	0x00000000
        /*0970*/ 	.short	0x010a
        /*0972*/ 	.byte	0x05
	.zero		1


	//   ....[136]....
        /*0974*/ 	.word	0x00003710
        /*0978*/ 	.word	0x000000ff
        /*097c*/ 	.word	0x00000000
        /*0980*/ 	.short	0x010a
        /*0982*/ 	.byte	0x05
	.zero		1


	//   ....[137]....
        /*0984*/ 	.word	0x000037a0
        /*0988*/ 	.word	0x000000ff
        /*098c*/ 	.word	0x00000000
        /*0990*/ 	.short	0x010a
        /*0992*/ 	.byte	0x05
	.zero		1


	//   ....[138]....
        /*0994*/ 	.word	0x00003830
        /*0998*/ 	.word	0x000000ff
        /*099c*/ 	.word	0x00000000
        /*09a0*/ 	.short	0x010a
        /*09a2*/ 	.byte	0x05
	.zero		1


	//   ....[139]....
        /*09a4*/ 	.word	0x000038c0
        /*09a8*/ 	.word	0x000000ff
        /*09ac*/ 	.word	0x00000000
        /*09b0*/ 	.short	0x010a
        /*09b2*/ 	.byte	0x05
	.zero		1


	//   ....[140]....
        /*09b4*/ 	.word	0x00003950
        /*09b8*/ 	.word	0x000000ff
        /*09bc*/ 	.word	0x00000000
        /*09c0*/ 	.short	0x010a
        /*09c2*/ 	.byte	0x05
	.zero		1


	//   ....[141]....
        /*09c4*/ 	.word	0x000039e0
        /*09c8*/ 	.word	0x000000ff
        /*09cc*/ 	.word	0x00000000
        /*09d0*/ 	.short	0x010a
        /*09d2*/ 	.byte	0x05
	.zero		1


	//   ....[142]....
        /*09d4*/ 	.word	0x00003a70
        /*09d8*/ 	.word	0x000000ff
        /*09dc*/ 	.word	0x00000000
        /*09e0*/ 	.short	0x010a
        /*09e2*/ 	.byte	0x05
	.zero		1


	//   ....[143]....
        /*09e4*/ 	.word	0x00003b00
        /*09e8*/ 	.word	0x000000ff
        /*09ec*/ 	.word	0x00000000
        /*09f0*/ 	.short	0x010a
        /*09f2*/ 	.byte	0x05
	.zero		1


	//   ....[144]....
        /*09f4*/ 	.word	0x00003b90
        /*09f8*/ 	.word	0x000000ff
        /*09fc*/ 	.word	0x00000000
        /*0a00*/ 	.short	0x010a
        /*0a02*/ 	.byte	0x05
	.zero		1


	//   ....[145]....
        /*0a04*/ 	.word	0x00003c20
        /*0a08*/ 	.word	0x000000ff
        /*0a0c*/ 	.word	0x00000000
        /*0a10*/ 	.short	0x010a
        /*0a12*/ 	.byte	0x05
	.zero		1


	//   ....[146]....
        /*0a14*/ 	.word	0x00003cb0
        /*0a18*/ 	.word	0x000000ff
        /*0a1c*/ 	.word	0x00000000
        /*0a20*/ 	.short	0x010a
        /*0a22*/ 	.byte	0x05
	.zero		1


	//   ....[147]....
        /*0a24*/ 	.word	0x00003d40
        /*0a28*/ 	.word	0x000000ff
        /*0a2c*/ 	.word	0x00000000
        /*0a30*/ 	.short	0x010a
        /*0a32*/ 	.byte	0x05
	.zero		1


	//   ....[148]....
        /*0a34*/ 	.word	0x00003dd0
        /*0a38*/ 	.word	0x000000ff
        /*0a3c*/ 	.word	0x00000000
        /*0a40*/ 	.short	0x010a
        /*0a42*/ 	.byte	0x05
	.zero		1


	//   ....[149]....
        /*0a44*/ 	.word	0x00003e60
        /*0a48*/ 	.word	0x000000ff
        /*0a4c*/ 	.word	0x00000000
        /*0a50*/ 	.short	0x010a
        /*0a52*/ 	.byte	0x05
	.zero		1


	//   ....[150]....
        /*0a54*/ 	.word	0x00003ef0
        /*0a58*/ 	.word	0x000000ff
        /*0a5c*/ 	.word	0x00000000
        /*0a60*/ 	.short	0x010a
        /*0a62*/ 	.byte	0x05
	.zero		1


	//   ....[151]....
        /*0a64*/ 	.word	0x00003f80
        /*0a68*/ 	.word	0x000000ff
        /*0a6c*/ 	.word	0x00000000
        /*0a70*/ 	.short	0x010a
        /*0a72*/ 	.byte	0x05
	.zero		1


	//   ....[152]....
        /*0a74*/ 	.word	0x00004010
        /*0a78*/ 	.word	0x000000ff
        /*0a7c*/ 	.word	0x00000000
        /*0a80*/ 	.short	0x010a
        /*0a82*/ 	.byte	0x05
	.zero		1


	//   ....[153]....
        /*0a84*/ 	.word	0x000040a0
        /*0a88*/ 	.word	0x000000ff
        /*0a8c*/ 	.word	0x00000000
        /*0a90*/ 	.short	0x010a
        /*0a92*/ 	.byte	0x05
	.zero		1


	//   ....[154]....
        /*0a94*/ 	.word	0x00004140
        /*0a98*/ 	.word	0x00000000
        /*0a9c*/ 	.word	0x00000000
        /*0aa0*/ 	.short	0x010a
        /*0aa2*/ 	.byte	0xff
	.zero		1


	//   ....[155]....
        /*0aa4*/ 	.word	0x00004270
        /*0aa8*/ 	.word	0x00000000
        /*0aac*/ 	.word	0x00000310
        /*0ab0*/ 	.short	0x010a
        /*0ab2*/ 	.byte	0xff
	.zero		1


	//   ....[156]....
        /*0ab4*/ 	.word	0x000042e0
        /*0ab8*/ 	.word	0x00000004
        /*0abc*/ 	.word	0x00000000
        /*0ac0*/ 	.short	0x0101
        /*0ac2*/ 	.byte	0xff
	.zero		1


	//   ....[157]....
        /*0ac4*/ 	.word	0x00004300
        /*0ac8*/ 	.word	0x000000ff
        /*0acc*/ 	.word	0x000002c0
        /*0ad0*/ 	.short	0x010a
        /*0ad2*/ 	.byte	0x05
	.zero		1


	//   ....[158]....
        /*0ad4*/ 	.word	0x00004420
        /*0ad8*/ 	.word	0x00000000
        /*0adc*/ 	.word	0x000002b0
        /*0ae0*/ 	.short	0x010a
        /*0ae2*/ 	.byte	0xff
	.zero		1


	//   ....[159]....
        /*0ae4*/ 	.word	0x00004520
        /*0ae8*/ 	.word	0x00000000
        /*0aec*/ 	.word	0x00000000
        /*0af0*/ 	.short	0x0101
        /*0af2*/ 	.byte	0xff
	.zero		1


	//   ....[160]....
        /*0af4*/ 	.word	0x000045b0
        /*0af8*/ 	.word	0x000000ff
        /*0afc*/ 	.word	0x000002c0
        /*0b00*/ 	.short	0x0106
        /*0b02*/ 	.byte	0x05
	.zero		1


	//   ....[161]....
        /*0b04*/ 	.word	0x000045d0
        /*0b08*/ 	.word	0x000000ff
        /*0b0c*/ 	.word	0x000002c0
        /*0b10*/ 	.short	0x010a
        /*0b12*/ 	.byte	0x05
	.zero		1


	//   ....[162]....
        /*0b14*/ 	.word	0x00004660
        /*0b18*/ 	.word	0x000000ff
        /*0b1c*/ 	.word	0x000002c0
        /*0b20*/ 	.short	0x0106
        /*0b22*/ 	.byte	0x04
	.zero		1


	//   ....[163]....
        /*0b24*/ 	.word	0x000046a0
        /*0b28*/ 	.word	0x00000000
        /*0b2c*/ 	.word	0x000002c0
        /*0b30*/ 	.short	0x010a
        /*0b32*/ 	.byte	0xff
	.zero		1


	//   ....[164]....
        /*0b34*/ 	.word	0x000048e0
        /*0b38*/ 	.word	0x000000ff
        /*0b3c*/ 	.word	0x00000008
        /*0b40*/ 	.short	0x010a
        /*0b42*/ 	.byte	0x06
	.zero		1


	//   ....[165]....
        /*0b44*/ 	.word	0x00004900
        /*0b48*/ 	.word	0x000000ff
        /*0b4c*/ 	.word	0x00000008
        /*0b50*/ 	.short	0x010a
        /*0b52*/ 	.byte	0x06
	.zero		1


	//   ....[166]....
        /*0b54*/ 	.word	0x00004a90
        /*0b58*/ 	.word	0x000000ff
        /*0b5c*/ 	.word	0x00000008
        /*0b60*/ 	.short	0x010a
        /*0b62*/ 	.byte	0x06
	.zero		1


	//   ....[167]....
        /*0b64*/ 	.word	0x00004ab0
        /*0b68*/ 	.word	0x000000ff
        /*0b6c*/ 	.word	0x00000008
        /*0b70*/ 	.short	0x010a
        /*0b72*/ 	.byte	0x06
	.zero		1


	//   ....[168]....
        /*0b74*/ 	.word	0x00004b70
        /*0b78*/ 	.word	0x000000ff
        /*0b7c*/ 	.word	0x00000000
        /*0b80*/ 	.short	0x0101
        /*0b82*/ 	.byte	0x07
	.zero		1


	//   ....[169]....
        /*0b84*/ 	.word	0x00004e50
        /*0b88*/ 	.word	0x00000000
        /*0b8c*/ 	.word	0x000002b0
        /*0b90*/ 	.short	0x010a
        /*0b92*/ 	.byte	0xff
	.zero		1


	//   ....[170]....
        /*0b94*/ 	.word	0x00004f10
        /*0b98*/ 	.word	0x00000000
        /*0b9c*/ 	.word	0x00000000
        /*0ba0*/ 	.short	0x0101
        /*0ba2*/ 	.byte	0xff
	.zero		1


	//   ....[171]....
        /*0ba4*/ 	.word	0x00004fc0
        /*0ba8*/ 	.word	0x000000ff
        /*0bac*/ 	.word	0x00000000
        /*0bb0*/ 	.short	0x010a
        /*0bb2*/ 	.byte	0x06
	.zero		1


	//   ....[172]....
        /*0bb4*/ 	.word	0x00004fd0
        /*0bb8*/ 	.word	0x000000ff
        /*0bbc*/ 	.word	0x000002f0
        /*0bc0*/ 	.short	0x010a
        /*0bc2*/ 	.byte	0x0b
	.zero		1


	//   ....[173]....
        /*0bc4*/ 	.word	0x00005090
        /*0bc8*/ 	.word	0x000000ff
        /*0bcc*/ 	.word	0x00000000
        /*0bd0*/ 	.short	0x010a
        /*0bd2*/ 	.byte	0x09
	.zero		1


	//   ....[174]....
        /*0bd4*/ 	.word	0x000051d0
        /*0bd8*/ 	.word	0x000000ff
        /*0bdc*/ 	.word	0x00000000
        /*0be0*/ 	.short	0x010a
        /*0be2*/ 	.byte	0x06
	.zero		1


	//   ....[175]....
        /*0be4*/ 	.word	0x000053d0
        /*0be8*/ 	.word	0x000000ff
        /*0bec*/ 	.word	0x00000000
        /*0bf0*/ 	.short	0x010a
        /*0bf2*/ 	.byte	0x07
	.zero		1


	//   ....[176]....
        /*0bf4*/ 	.word	0x00005460
        /*0bf8*/ 	.word	0x000000ff
        /*0bfc*/ 	.word	0x00000000
        /*0c00*/ 	.short	0x010a
        /*0c02*/ 	.byte	0x07
	.zero		1


	//   ....[177]....
        /*0c04*/ 	.word	0x000054f0
        /*0c08*/ 	.word	0x000000ff
        /*0c0c*/ 	.word	0x00000000
        /*0c10*/ 	.short	0x010a
        /*0c12*/ 	.byte	0x07
	.zero		1


	//   ....[178]....
        /*0c14*/ 	.word	0x00005590
        /*0c18*/ 	.word	0x00000000
        /*0c1c*/ 	.word	0x00000000
        /*0c20*/ 	.short	0x010a
        /*0c22*/ 	.byte	0xff
	.zero		1


	//   ....[179]....
        /*0c24*/ 	.word	0x000055d0
        /*0c28*/ 	.word	0x00000000
        /*0c2c*/ 	.word	0x00000000
        /*0c30*/ 	.short	0x010a
        /*0c32*/ 	.byte	0xff
	.zero		1


	//   ....[180]....
        /*0c34*/ 	.word	0x00005640
        /*0c38*/ 	.word	0x000000ff
        /*0c3c*/ 	.word	0x00000000
        /*0c40*/ 	.short	0x0101
        /*0c42*/ 	.byte	0x05
	.zero		1


	//   ....[181]....
        /*0c44*/ 	.word	0x00005680
        /*0c48*/ 	.word	0x000000ff
        /*0c4c*/ 	.word	0x00000330
        /*0c50*/ 	.short	0x010a
        /*0c52*/ 	.byte	0x08
	.zero		1


	//   ....[182]....
        /*0c54*/ 	.word	0x000056d0
        /*0c58*/ 	.word	0x000000ff
        /*0c5c*/ 	.word	0x00000000
        /*0c60*/ 	.short	0x0101
        /*0c62*/ 	.byte	0x05
	.zero		1


	//   ....[183]....
        /*0c64*/ 	.word	0x00005ae0
        /*0c68*/ 	.word	0x00000000
        /*0c6c*/ 	.word	0x000002b0
        /*0c70*/ 	.short	0x010a
        /*0c72*/ 	.byte	0xff
	.zero		1


	//   ....[184]....
        /*0c74*/ 	.word	0x00005bd0
        /*0c78*/ 	.word	0x00000000
        /*0c7c*/ 	.word	0x00000000
        /*0c80*/ 	.short	0x0101
        /*0c82*/ 	.byte	0xff
	.zero		1


	//   ....[185]....
        /*0c84*/ 	.word	0x00005ef0
        /*0c88*/ 	.word	0x000000ff
        /*0c8c*/ 	.word	0x000002a8
        /*0c90*/ 	.short	0x010a
        /*0c92*/ 	.byte	0x06
	.zero		1


	//   ....[186]....
        /*0c94*/ 	.word	0x00006070
        /*0c98*/ 	.word	0x000000ff
        /*0c9c*/ 	.word	0x00000298
        /*0ca0*/ 	.short	0x010a
        /*0ca2*/ 	.byte	0x06
	.zero		1


	//   ....[187]....
        /*0ca4*/ 	.word	0x000063a0
        /*0ca8*/ 	.word	0x000000ff
        /*0cac*/ 	.word	0x00000290
        /*0cb0*/ 	.short	0x010b
        /*0cb2*/ 	.byte	0x06
	.zero		1


	//   ....[188]....
        /*0cb4*/ 	.word	0x000063c0
        /*0cb8*/ 	.word	0x000000ff
        /*0cbc*/ 	.word	0x00000000
        /*0cc0*/ 	.short	0x0101
        /*0cc2*/ 	.byte	0x25
	.zero		1


	//   ....[189]....
        /*0cc4*/ 	.word	0x00006400
        /*0cc8*/ 	.word	0x00000000
        /*0ccc*/ 	.word	0x00000298
        /*0cd0*/ 	.short	0x010a
        /*0cd2*/ 	.byte	0xff
	.zero		1


	//   ....[190]....
        /*0cd4*/ 	.word	0x00006770
        /*0cd8*/ 	.word	0x00000000
        /*0cdc*/ 	.word	0x000002b0
        /*0ce0*/ 	.short	0x010a
        /*0ce2*/ 	.byte	0xff
	.zero		1


	//   ....[191]....
        /*0ce4*/ 	.word	0x00006880
        /*0ce8*/ 	.word	0x00000000
        /*0cec*/ 	.word	0x00000000
        /*0cf0*/ 	.short	0x0101
        /*0cf2*/ 	.byte	0xff
	.zero		1


	//   ....[192]....
        /*0cf4*/ 	.word	0x00007220
        /*0cf8*/ 	.word	0x000000ff
        /*0cfc*/ 	.word	0x00000290
        /*0d00*/ 	.short	0x010a
        /*0d02*/ 	.byte	0x2b
	.zero		1


	//   ....[193]....
        /*0d04*/ 	.word	0x00007230
        /*0d08*/ 	.word	0x000000bb
        /*0d0c*/ 	.word	0x000002d0
        /*0d10*/ 	.short	0x010a
        /*0d12*/ 	.byte	0xff
	.zero		1


	//   ....[194]....
        /*0d14*/ 	.word	0x000073c0
        /*0d18*/ 	.word	0x000000ff
        /*0d1c*/ 	.word	0x00000290
        /*0d20*/ 	.short	0x010a
        /*0d22*/ 	.byte	0x2b
	.zero		1


	//   ....[195]....
        /*0d24*/ 	.word	0x000074c0
        /*0d28*/ 	.word	0x000000ff
        /*0d2c*/ 	.word	0x00000000
        /*0d30*/ 	.short	0x0101
        /*0d32*/ 	.byte	0x04
	.zero		1


	//   ....[196]....
        /*0d34*/ 	.word	0x00007520
        /*0d38*/ 	.word	0x000000bb
        /*0d3c*/ 	.word	0x000002d0
        /*0d40*/ 	.short	0x010a
        /*0d42*/ 	.byte	0xff
	.zero		1


	//   ....[197]....
        /*0d44*/ 	.word	0x000077c0
        /*0d48*/ 	.word	0x000000bb
        /*0d4c*/ 	.word	0x00000000
        /*0d50*/ 	.short	0x0101
        /*0d52*/ 	.byte	0xff
	.zero		1


	//   ....[198]....
        /*0d54*/ 	.word	0x00008a70
        /*0d58*/ 	.word	0x00000003
        /*0d5c*/ 	.word	0x00000320
        /*0d60*/ 	.short	0x010a
        /*0d62*/ 	.byte	0xff
	.zero		1


	//   ....[199]....
        /*0d64*/ 	.word	0x00008ad0
        /*0d68*/ 	.word	0x00000002
        /*0d6c*/ 	.word	0x00000148
        /*0d70*/ 	.short	0x010a
        /*0d72*/ 	.byte	0xff
	.zero		1


	//   ....[200]....
        /*0d74*/ 	.word	0x00008b30
        /*0d78*/ 	.word	0x00000002
        /*0d7c*/ 	.word	0x00000148
        /*0d80*/ 	.short	0x010a
        /*0d82*/ 	.byte	0xff
	.zero		1


	//   ....[201]....
        /*0d84*/ 	.word	0x00008b80
        /*0d88*/ 	.word	0x00000002
        /*0d8c*/ 	.word	0x000002b0
        /*0d90*/ 	.short	0x010a
        /*0d92*/ 	.byte	0xff
	.zero		1


	//   ....[202]....
        /*0d94*/ 	.word	0x00008be0
        /*0d98*/ 	.word	0x00000000
        /*0d9c*/ 	.word	0x00000000
        /*0da0*/ 	.short	0x010a
        /*0da2*/ 	.byte	0xff
	.zero		1


	//   ....[203]....
        /*0da4*/ 	.word	0x00008c40
        /*0da8*/ 	.word	0x00000000
        /*0dac*/ 	.word	0x00000000
        /*0db0*/ 	.short	0x010a
        /*0db2*/ 	.byte	0xff
	.zero		1


	//   ....[204]....
        /*0db4*/ 	.word	0x00008ca0
        /*0db8*/ 	.word	0x00000000
        /*0dbc*/ 	.word	0x00000000
        /*0dc0*/ 	.short	0x010a
        /*0dc2*/ 	.byte	0xff
	.zero		1


	//   ....[205]....
        /*0dc4*/ 	.word	0x00008d00
        /*0dc8*/ 	.word	0x00000000
        /*0dcc*/ 	.word	0x00000000
        /*0dd0*/ 	.short	0x010a
        /*0dd2*/ 	.byte	0xff
	.zero		1


	//   ....[206]....
        /*0dd4*/ 	.word	0x00008d60
        /*0dd8*/ 	.word	0x00000000
        /*0ddc*/ 	.word	0x00000000
        /*0de0*/ 	.short	0x010a
        /*0de2*/ 	.byte	0xff
	.zero		1


	//   ....[207]....
        /*0de4*/ 	.word	0x00008dc0
        /*0de8*/ 	.word	0x00000000
        /*0dec*/ 	.word	0x00000000
        /*0df0*/ 	.short	0x010a
        /*0df2*/ 	.byte	0xff
	.zero		1


	//   ....[208]....
        /*0df4*/ 	.word	0x00008e20
        /*0df8*/ 	.word	0x00000000
        /*0dfc*/ 	.word	0x00000000
        /*0e00*/ 	.short	0x010a
        /*0e02*/ 	.byte	0xff
	.zero		1


	//   ....[209]....
        /*0e04*/ 	.word	0x00008e80
        /*0e08*/ 	.word	0x00000000
        /*0e0c*/ 	.word	0x00000000
        /*0e10*/ 	.short	0x010a
        /*0e12*/ 	.byte	0xff
	.zero		1


	//   ....[210]....
        /*0e14*/ 	.word	0x00008ee0
        /*0e18*/ 	.word	0x00000000
        /*0e1c*/ 	.word	0x00000000
        /*0e20*/ 	.short	0x010a
        /*0e22*/ 	.byte	0xff
	.zero		1


	//   ....[211]....
        /*0e24*/ 	.word	0x00008f40
        /*0e28*/ 	.word	0x00000000
        /*0e2c*/ 	.word	0x00000000
        /*0e30*/ 	.short	0x010a
        /*0e32*/ 	.byte	0xff
	.zero		1


	//   ....[212]....
        /*0e34*/ 	.word	0x00008fa0
        /*0e38*/ 	.word	0x00000000
        /*0e3c*/ 	.word	0x00000000
        /*0e40*/ 	.short	0x010a
        /*0e42*/ 	.byte	0xff
	.zero		1


	//   ....[213]....
        /*0e44*/ 	.word	0x00009000
        /*0e48*/ 	.word	0x00000000
        /*0e4c*/ 	.word	0x00000000
        /*0e50*/ 	.short	0x010a
        /*0e52*/ 	.byte	0xff
	.zero		1


	//   ....[214]....
        /*0e54*/ 	.word	0x00009060
        /*0e58*/ 	.word	0x00000000
        /*0e5c*/ 	.word	0x00000000
        /*0e60*/ 	.short	0x010a
        /*0e62*/ 	.byte	0xff
	.zero		1


	//   ....[215]....
        /*0e64*/ 	.word	0x000090c0
        /*0e68*/ 	.word	0x00000000
        /*0e6c*/ 	.word	0x00000000
        /*0e70*/ 	.short	0x010a
        /*0e72*/ 	.byte	0xff
	.zero		1


	//   ....[216]....
        /*0e74*/ 	.word	0x00009120
        /*0e78*/ 	.word	0x00000000
        /*0e7c*/ 	.word	0x00000000
        /*0e80*/ 	.short	0x010a
        /*0e82*/ 	.byte	0xff
	.zero		1


	//   ....[217]....
        /*0e84*/ 	.word	0x00009180
        /*0e88*/ 	.word	0x00000000
        /*0e8c*/ 	.word	0x00000000
        /*0e90*/ 	.short	0x010a
        /*0e92*/ 	.byte	0xff
	.zero		1


	//   ....[218]....
        /*0e94*/ 	.word	0x000091e0
        /*0e98*/ 	.word	0x00000000
        /*0e9c*/ 	.word	0x00000000
        /*0ea0*/ 	.short	0x010a
        /*0ea2*/ 	.byte	0xff
	.zero		1


	//   ....[219]....
        /*0ea4*/ 	.word	0x00009240
        /*0ea8*/ 	.word	0x00000000
        /*0eac*/ 	.word	0x00000000
        /*0eb0*/ 	.short	0x010a
        /*0eb2*/ 	.byte	0xff
	.zero		1


	//   ....[220]....
        /*0eb4*/ 	.word	0x000092a0
        /*0eb8*/ 	.word	0x00000000
        /*0ebc*/ 	.word	0x00000000
        /*0ec0*/ 	.short	0x010a
        /*0ec2*/ 	.byte	0xff
	.zero		1


	//   ....[221]....
        /*0ec4*/ 	.word	0x00009300
        /*0ec8*/ 	.word	0x00000000
        /*0ecc*/ 	.word	0x00000000
        /*0ed0*/ 	.short	0x010a
        /*0ed2*/ 	.byte	0xff
	.zero		1


	//   ....[222]....
        /*0ed4*/ 	.word	0x00009360
        /*0ed8*/ 	.word	0x00000000
        /*0edc*/ 	.word	0x00000000
        /*0ee0*/ 	.short	0x010a
        /*0ee2*/ 	.byte	0xff
	.zero		1


	//   ....[223]....
        /*0ee4*/ 	.word	0x000093c0
        /*0ee8*/ 	.word	0x00000000
        /*0eec*/ 	.word	0x00000000
        /*0ef0*/ 	.short	0x010a
        /*0ef2*/ 	.byte	0xff
	.zero		1


	//   ....[224]....
        /*0ef4*/ 	.word	0x00009420
        /*0ef8*/ 	.word	0x00000000
        /*0efc*/ 	.word	0x00000000
        /*0f00*/ 	.short	0x010a
        /*0f02*/ 	.byte	0xff
	.zero		1


	//   ....[225]....
        /*0f04*/ 	.word	0x00009480
        /*0f08*/ 	.word	0x00000000
        /*0f0c*/ 	.word	0x00000000
        /*0f10*/ 	.short	0x010a
        /*0f12*/ 	.byte	0xff
	.zero		1


	//   ....[226]....
        /*0f14*/ 	.word	0x000094e0
        /*0f18*/ 	.word	0x00000000
        /*0f1c*/ 	.word	0x00000000
        /*0f20*/ 	.short	0x010a
        /*0f22*/ 	.byte	0xff
	.zero		1


	//   ....[227]....
        /*0f24*/ 	.word	0x00009540
        /*0f28*/ 	.word	0x00000000
        /*0f2c*/ 	.word	0x00000000
        /*0f30*/ 	.short	0x010a
        /*0f32*/ 	.byte	0xff
	.zero		1


	//   ....[228]....
        /*0f34*/ 	.word	0x000095a0
        /*0f38*/ 	.word	0x00000000
        /*0f3c*/ 	.word	0x00000000
        /*0f40*/ 	.short	0x010a
        /*0f42*/ 	.byte	0xff
	.zero		1


	//   ....[229]....
        /*0f44*/ 	.word	0x00009600
        /*0f48*/ 	.word	0x00000000
        /*0f4c*/ 	.word	0x00000000
        /*0f50*/ 	.short	0x010a
        /*0f52*/ 	.byte	0xff
	.zero		1


	//   ....[230]....
        /*0f54*/ 	.word	0x00009660
        /*0f58*/ 	.word	0x00000000
        /*0f5c*/ 	.word	0x00000000
        /*0f60*/ 	.short	0x010a
        /*0f62*/ 	.byte	0xff
	.zero		1


	//   ....[231]....
        /*0f64*/ 	.word	0x000096c0
        /*0f68*/ 	.word	0x00000000
        /*0f6c*/ 	.word	0x00000000
        /*0f70*/ 	.short	0x010a
        /*0f72*/ 	.byte	0xff
	.zero		1


	//   ....[232]....
        /*0f74*/ 	.word	0x00009720
        /*0f78*/ 	.word	0x00000000
        /*0f7c*/ 	.word	0x00000000
        /*0f80*/ 	.short	0x010a
        /*0f82*/ 	.byte	0xff
	.zero		1


	//   ....[233]....
        /*0f84*/ 	.word	0x00009780
        /*0f88*/ 	.word	0x00000000
        /*0f8c*/ 	.word	0x00000000
        /*0f90*/ 	.short	0x010a
        /*0f92*/ 	.byte	0xff
	.zero		1


	//   ....[234]....
        /*0f94*/ 	.word	0x000097e0
        /*0f98*/ 	.word	0x00000000
        /*0f9c*/ 	.word	0x00000000
        /*0fa0*/ 	.short	0x010a
        /*0fa2*/ 	.byte	0xff
	.zero		1


	//   ....[235]....
        /*0fa4*/ 	.word	0x00009840
        /*0fa8*/ 	.word	0x00000000
        /*0fac*/ 	.word	0x00000000
        /*0fb0*/ 	.short	0x010a
        /*0fb2*/ 	.byte	0xff
	.zero		1


	//   ....[236]....
        /*0fb4*/ 	.word	0x000098a0
        /*0fb8*/ 	.word	0x00000000
        /*0fbc*/ 	.word	0x00000000
        /*0fc0*/ 	.short	0x010a
        /*0fc2*/ 	.byte	0xff
	.zero		1


	//   ....[237]....
        /*0fc4*/ 	.word	0x00009900
        /*0fc8*/ 	.word	0x00000000
        /*0fcc*/ 	.word	0x00000000
        /*0fd0*/ 	.short	0x010a
        /*0fd2*/ 	.byte	0xff
	.zero		1


	//   ....[238]....
        /*0fd4*/ 	.word	0x00009960
        /*0fd8*/ 	.word	0x00000000
        /*0fdc*/ 	.word	0x00000000
        /*0fe0*/ 	.short	0x010a
        /*0fe2*/ 	.byte	0xff
	.zero		1


	//   ....[239]....
        /*0fe4*/ 	.word	0x000099c0
        /*0fe8*/ 	.word	0x00000000
        /*0fec*/ 	.word	0x00000000
        /*0ff0*/ 	.short	0x010a
        /*0ff2*/ 	.byte	0xff
	.zero		1


	//   ....[240]....
        /*0ff4*/ 	.word	0x00009a20
        /*0ff8*/ 	.word	0x00000000
        /*0ffc*/ 	.word	0x00000000
        /*1000*/ 	.short	0x010a
        /*1002*/ 	.byte	0xff
	.zero		1


	//   ....[241]....
        /*1004*/ 	.word	0x00009a80
        /*1008*/ 	.word	0x00000000
        /*100c*/ 	.word	0x00000000
        /*1010*/ 	.short	0x010a
        /*1012*/ 	.byte	0xff
	.zero		1


	//   ....[242]....
        /*1014*/ 	.word	0x00009ad0
        /*1018*/ 	.word	0x00000000
        /*101c*/ 	.word	0x00000310
        /*1020*/ 	.short	0x010a
        /*1022*/ 	.byte	0xff
	.zero		1


	//   ....[243]....
        /*1024*/ 	.word	0x00009b30
        /*1028*/ 	.word	0x00000000
        /*102c*/ 	.word	0x000002c0
        /*1030*/ 	.short	0x010a
        /*1032*/ 	.byte	0xff
	.zero		1


	//   ....[244]....
        /*1034*/ 	.word	0x00009b80
        /*1038*/ 	.word	0x00000000
        /*103c*/ 	.word	0x000002b0
        /*1040*/ 	.short	0x010a
        /*1042*/ 	.byte	0xff
	.zero		1


	//   ....[245]....
        /*1044*/ 	.word	0x00009be0
        /*1048*/ 	.word	0x00000000
        /*104c*/ 	.word	0x000002c0
        /*1050*/ 	.short	0x010a
        /*1052*/ 	.byte	0xff
	.zero		1


	//   ....[246]....
        /*1054*/ 	.word	0x00009c40
        /*1058*/ 	.word	0x00000004
        /*105c*/ 	.word	0x00000008
        /*1060*/ 	.short	0x010a
        /*1062*/ 	.byte	0xff
	.zero		1


	//   ....[247]....
        /*1064*/ 	.word	0x00009d20
        /*1068*/ 	.word	0x00000002
        /*106c*/ 	.word	0x00000008
        /*1070*/ 	.short	0x010a
        /*1072*/ 	.byte	0xff
	.zero		1


	//   ....[248]....
        /*1074*/ 	.word	0x00009d70
        /*1078*/ 	.word	0x00000000
        /*107c*/ 	.word	0x000002b0
        /*1080*/ 	.short	0x010a
        /*1082*/ 	.byte	0xff
	.zero		1


	//   ....[249]....
        /*1084*/ 	.word	0x00009dd0
        /*1088*/ 	.word	0x00000000
        /*108c*/ 	.word	0x000002f0
        /*1090*/ 	.short	0x010a
        /*1092*/ 	.byte	0xff
	.zero		1


	//   ....[250]....
        /*1094*/ 	.word	0x00009e30
        /*1098*/ 	.word	0x00000000
        /*109c*/ 	.word	0x00000000
        /*10a0*/ 	.short	0x010a
        /*10a2*/ 	.byte	0xff
	.zero		1


	//   ....[251]....
        /*10a4*/ 	.word	0x00009e90
        /*10a8*/ 	.word	0x00000000
        /*10ac*/ 	.word	0x00000000
        /*10b0*/ 	.short	0x010a
        /*10b2*/ 	.byte	0xff
	.zero		1


	//   ....[252]....
        /*10b4*/ 	.word	0x00009ef0
        /*10b8*/ 	.word	0x00000000
        /*10bc*/ 	.word	0x00000000
        /*10c0*/ 	.short	0x010a
        /*10c2*/ 	.byte	0xff
	.zero		1


	//   ....[253]....
        /*10c4*/ 	.word	0x00009f50
        /*10c8*/ 	.word	0x00000000
        /*10cc*/ 	.word	0x00000000
        /*10d0*/ 	.short	0x010a
        /*10d2*/ 	.byte	0xff
	.zero		1


	//   ....[254]....
        /*10d4*/ 	.word	0x00009fb0
        /*10d8*/ 	.word	0x00000000
        /*10dc*/ 	.word	0x00000330
        /*10e0*/ 	.short	0x010a
        /*10e2*/ 	.byte	0xff
	.zero		1


	//   ....[255]....
        /*10e4*/ 	.word	0x0000a000
        /*10e8*/ 	.word	0x00000000
        /*10ec*/ 	.word	0x000002b0
        /*10f0*/ 	.short	0x010a
        /*10f2*/ 	.byte	0xff
	.zero		1


	//   ....[0]....
        /*10f4*/ 	.word	0x0000a060
        /*10f8*/ 	.word	0x00000000
        /*10fc*/ 	.word	0x000002a8
        /*1100*/ 	.short	0x010a
        /*1102*/ 	.byte	0xff
	.zero		1


	//   ....[1]....
        /*1104*/ 	.word	0x0000a0c0
        /*1108*/ 	.word	0x00000003
        /*110c*/ 	.word	0x00000298
        /*1110*/ 	.short	0x010a
        /*1112*/ 	.byte	0xff
	.zero		1


	//   ....[2]....
        /*1114*/ 	.word	0x0000a110
        /*1118*/ 	.word	0x00000000
        /*111c*/ 	.word	0x000002b0
        /*1120*/ 	.short	0x010a
        /*1122*/ 	.byte	0xff
	.zero		1


	//   ....[3]....
        /*1124*/ 	.word	0x0000a170
        /*1128*/ 	.word	0x00000000
        /*112c*/ 	.word	0x00000290
        /*1130*/ 	.short	0x010a
        /*1132*/ 	.byte	0xff
	.zero		1


	//   ....[4]....
        /*1134*/ 	.word	0x0000a1c0
        /*1138*/ 	.word	0x000000bb
        /*113c*/ 	.word	0x000002d0
        /*1140*/ 	.short	0x010a
        /*1142*/ 	.byte	0xff
	.zero		1


	//----- nvinfo : EIATTR_NUM_MBARRIERS
	.align		4
.L_47:
        /*1144*/ 	.byte	0x03, 0x38
        /*1146*/ 	.short	0x0067


	//----- nvinfo : EIATTR_EXIT_INSTR_OFFSETS
	.align		4
        /*1148*/ 	.byte	0x04, 0x1c
        /*114a*/ 	.short	(.L_49 - .L_48)


	//   ....[0]....
.L_48:
        /*114c*/ 	.word	0x00004170


	//   ....[1]....
        /*1150*/ 	.word	0x00004670


	//   ....[2]....
        /*1154*/ 	.word	0x000046d0


	//   ....[3]....
        /*1158*/ 	.word	0x00005900


	//   ....[4]....
        /*115c*/ 	.word	0x00006430


	//   ....[5]....
        /*1160*/ 	.word	0x00006470


	//   ....[6]....
        /*1164*/ 	.word	0x00008a60


	//----- nvinfo : EIATTR_MAX_THREADS
	.align		4
.L_49:
        /*1168*/ 	.byte	0x04, 0x05
        /*116a*/ 	.short	(.L_51 - .L_50)
.L_50:
        /*116c*/ 	.word	0x00000100
        /*1170*/ 	.word	0x00000001
        /*1174*/ 	.word	0x00000001


	//----- nvinfo : EIATTR_CRS_STACK_SIZE
	.align		4
.L_51:
        /*1178*/ 	.byte	0x04, 0x1e
        /*117a*/ 	.short	(.L_53 - .L_52)
.L_52:
        /*117c*/ 	.word	0x00000000


	//----- nvinfo : EIATTR_CBANK_PARAM_SIZE
	.align		4
.L_53:
        /*1180*/ 	.byte	0x03, 0x19
        /*1182*/ 	.short	0x0800


	//----- nvinfo : EIATTR_PARAM_CBANK
	.align		4
        /*1184*/ 	.byte	0x04, 0x0a
        /*1186*/ 	.short	(.L_55 - .L_54)
	.align		4
.L_54:
        /*1188*/ 	.word	index@(.nv.constant0._ZN7cutlass13device_kernelINS_4gemm6kernel13GemmUniversalIN4cute5tupleIJiiiiEEENS1_10collective13CollectiveMmaINS1_35MainloopSm100TmaUmmaWarpSpecializedILi41ELi2ELi4ENS5_IJNS4_1CILi2EEENSA_ILi1EEESC_EEEEENS5_IJNSA_ILi256EEENSA_ILi64EEENSA_ILi32EEEEEEaNS5_IJlSC_lEEEaSJ_NS4_8TiledMMAINS4_8MMA_AtomIJNS4_21SM100_MMA_S8_2x1SM_SSIaaiLi256ELi64ELNS4_4UMMA5MajorE0ELSO_0ELNSN_8SaturateE0EEEEEENS4_6LayoutINS5_IJSC_SC_SC_EEENS5_IJNSA_ILi0EEESU_SU_EEEEENS5_IJNS4_10UnderscoreESX_SX_EEEEENS4_18SM100_TMA_2SM_LOADENS4_14ComposedLayoutINS4_7SwizzleILi1ELi4ELi3EEENS4_18smem_ptr_flag_bitsILi8EEENSS_INS5_IJNSA_ILi8EEESH_EEENS5_IJSH_SC_EEEEEEEvNS4_8identityES10_S1A_vS1B_EENS_8epilogue10collective18CollectiveEpilogueINS1D_23Sm100TmaWarpSpecializedILi1ELi1ELi64ELb0ELb0EEEJNS5_IJNSA_ILi128EEESG_SH_EEENS5_IJNSS_IS1I_SC_EENSS_ISG_SC_EEEEEaSJ_aSJ_NS1D_6fusion15FusionCallbacksIS1H_NS1N_17LinearCombinationIaiaiLNS_15FloatRoundStyleE2EEES1J_S1M_JEEENS4_5SM1004TMEM4LOAD26SM100_TMEM_LOAD_32dp32b64xENS4_13SM90_TMA_LOADENS11_INS12_ILi2ELi4ELi3EEES15_NSS_INS5_IJS16_SG_EEENS5_IJSG_SC_EEEEEEENS4_39AutoVectorizingCopyWithAssumedAlignmentILi128EEENS4_14SM90_TMA_STOREES22_S24_S24_EEEvvEEEEvNT_6ParamsE)
        /*118c*/ 	.short	0x0380
        /*118e*/ 	.short	0x0800


	//----- nvinfo : EIATTR_SW_WAR
	.align		4
.L_55:
        /*1190*/ 	.byte	0x04, 0x36
        /*1192*/ 	.short	(.L_57 - .L_56)
.L_56:
        /*1194*/ 	.word	0x00000008
.L_57:


//--------------------- .nv.callgraph             --------------------------
	.section	.nv.callgraph,"",@"SHT_CUDA_CALLGRAPH"
	.align	4
	.sectionentsize	8
	.align		4
        /*0000*/ 	.word	0x00000000
	.align		4
        /*0004*/ 	.word	0xffffffff
	.align		4
        /*0008*/ 	.word	index@(_ZN7cutlass13device_kernelINS_4gemm6kernel13GemmUniversalIN4cute5tupleIJiiiiEEENS1_10collective13CollectiveMmaINS1_35MainloopSm100TmaUmmaWarpSpecializedILi41ELi2ELi4ENS5_IJNS4_1CILi2EEENSA_ILi1EEESC_EEEEENS5_IJNSA_ILi256EEENSA_ILi64EEENSA_ILi32EEEEEEaNS5_IJlSC_lEEEaSJ_NS4_8TiledMMAINS4_8MMA_AtomIJNS4_21SM100_MMA_S8_2x1SM_SSIaaiLi256ELi64ELNS4_4UMMA5MajorE0ELSO_0ELNSN_8SaturateE0EEEEEENS4_6LayoutINS5_IJSC_SC_SC_EEENS5_IJNSA_ILi0EEESU_SU_EEEEENS5_IJNS4_10UnderscoreESX_SX_EEEEENS4_18SM100_TMA_2SM_LOADENS4_14ComposedLayoutINS4_7SwizzleILi1ELi4ELi3EEENS4_18smem_ptr_flag_bitsILi8EEENSS_INS5_IJNSA_ILi8EEESH_EEENS5_IJSH_SC_EEEEEEEvNS4_8identityES10_S1A_vS1B_EENS_8epilogue10collective18CollectiveEpilogueINS1D_23Sm100TmaWarpSpecializedILi1ELi1ELi64ELb0ELb0EEEJNS5_IJNSA_ILi128EEESG_SH_EEENS5_IJNSS_IS1I_SC_EENSS_ISG_SC_EEEEEaSJ_aSJ_NS1D_6fusion15FusionCallbacksIS1H_NS1N_17LinearCombinationIaiaiLNS_15FloatRoundStyleE2EEES1J_S1M_JEEENS4_5SM1004TMEM4LOAD26SM100_TMEM_LOAD_32dp32b64xENS4_13SM90_TMA_LOADENS11_INS12_ILi2ELi4ELi3EEES15_NSS_INS5_IJS16_SG_EEENS5_IJSG_SC_EEEEEEENS4_39AutoVectorizingCopyWithAssumedAlignmentILi128EEENS4_14SM90_TMA_STOREES22_S24_S24_EEEvvEEEEvNT_6ParamsE)
	.align		4
        /*000c*/ 	.word	index@(__assertfail)
	.align		4
        /*0010*/ 	.word	0x00000000
	.align		4
        /*0014*/ 	.word	0xfffffffe
	.align		4
        /*0018*/ 	.word	0x00000000
	.align		4
        /*001c*/ 	.word	0xfffffffd
	.align		4
        /*0020*/ 	.word	0x00000000
	.align		4
        /*0024*/ 	.word	0xfffffffc


//--------------------- .nv.constant4             --------------------------
	.section	.nv.constant4,"a",@progbits
	.align	8
	.align		8
.nv.constant4:
        /*0000*/ 	.dword	__assertfail
	.align		8
        /*0008*/ 	.dword	__unnamed_1
	.align		8
        /*0010*/ 	.dword	__unnamed_2
	.align		8
        /*0018*/ 	.dword	_ZN40_INTERNAL_63c5b46d_4_k_cu_745bea27_197234cuda3std3__45__cpo5beginE
	.align		8
        /*0020*/ 	.dword	_ZN40_INTERNAL_63c5b46d_4_k_cu_745bea27_197234cuda3std3__45__cpo3endE
	.align		8
        /*0028*/ 	.dword	_ZN40_INTERNAL_63c5b46d_4_k_cu_745bea27_197234cuda3std3__45__cpo6cbeginE
	.align		8
        /*0030*/ 	.dword	_ZN40_INTERNAL_63c5b46d_4_k_cu_745bea27_197234cuda3std3__45__cpo4cendE
	.align		8
        /*0038*/ 	.dword	_ZN40_INTERNAL_63c5b46d_4_k_cu_745bea27_197234cuda3std3__442_GLOBAL__N__63c5b46d_4_k_cu_745bea27_197236ignoreE
	.align		8
        /*0040*/ 	.dword	_ZN40_INTERNAL_63c5b46d_4_k_cu_745bea27_197234cuda3std3__419piecewise_constructE
	.align		8
        /*0048*/ 	.dword	_ZN40_INTERNAL_63c5b46d_4_k_cu_745bea27_197234cuda3std3__48in_placeE
	.align		8
        /*0050*/ 	.dword	_ZN40_INTERNAL_63c5b46d_4_k_cu_745bea27_197234cuda3std6ranges3__45__cpo4swapE
	.align		8
        /*0058*/ 	.dword	_ZN40_INTERNAL_63c5b46d_4_k_cu_745bea27_197234cuda3std6ranges3__45__cpo9iter_moveE
	.align		8
        /*0060*/ 	.dword	_ZN40_INTERNAL_63c5b46d_4_k_cu_745bea27_197234cute7productE
	.align		8
        /*0068*/ 	.dword	_ZN40_INTERNAL_63c5b46d_4_k_cu_745bea27_197234cute1_E
	.align		8
        /*0070*/ 	.dword	$str$25
	.align		8
        /*0078*/ 	.dword	$str$26
	.align		8
        /*0080*/ 	.dword	$str$27
	.align		8
        /*0088*/ 	.dword	$str$28


//--------------------- .text._ZN7cutlass13device_kernelINS_4gemm6kernel13GemmUniversalIN4cute5tupleIJiiiiEEENS1_10collective13CollectiveMmaINS1_35MainloopSm100TmaUmmaWarpSpecializedILi41ELi2ELi4ENS5_IJNS4_1CILi2EEENSA_ILi1EEESC_EEEEENS5_IJNSA_ILi256EEENSA_ILi64EEENSA_ILi32EEEEEEaNS5_IJlSC_lEEEaSJ_NS4_8TiledMMAINS4_8MMA_AtomIJNS4_21SM100_MMA_S8_2x1SM_SSIaaiLi256ELi64ELNS4_4UMMA5MajorE0ELSO_0ELNSN_8SaturateE0EEEEEENS4_6LayoutINS5_IJSC_SC_SC_EEENS5_IJNSA_ILi0EEESU_SU_EEEEENS5_IJNS4_10UnderscoreESX_SX_EEEEENS4_18SM100_TMA_2SM_LOADENS4_14ComposedLayoutINS4_7SwizzleILi1ELi4ELi3EEENS4_18smem_ptr_flag_bitsILi8EEENSS_INS5_IJNSA_ILi8EEESH_EEENS5_IJSH_SC_EEEEEEEvNS4_8identityES10_S1A_vS1B_EENS_8epilogue10collective18CollectiveEpilogueINS1D_23Sm100TmaWarpSpecializedILi1ELi1ELi64ELb0ELb0EEEJNS5_IJNSA_ILi128EEESG_SH_EEENS5_IJNSS_IS1I_SC_EENSS_ISG_SC_EEEEEaSJ_aSJ_NS1D_6fusion15FusionCallbacksIS1H_NS1N_17LinearCombinationIaiaiLNS_15FloatRoundStyleE2EEES1J_S1M_JEEENS4_5SM1004TMEM4LOAD26SM100_TMEM_LOAD_32dp32b64xENS4_13SM90_TMA_LOADENS11_INS12_ILi2ELi4ELi3EEES15_NSS_INS5_IJS16_SG_EEENS5_IJSG_SC_EEEEEEENS4_39AutoVectorizingCopyWithAssumedAlignmentILi128EEENS4_14SM90_TMA_STOREES22_S24_S24_EEEvvEEEEvNT_6ParamsE --------------------------
	.section	.text._ZN7cutlass13device_kernelINS_4gemm6kernel13GemmUniversalIN4cute5tupleIJiiiiEEENS1_10collective13CollectiveMmaINS1_35MainloopSm100TmaUmmaWarpSpecializedILi41ELi2ELi4ENS5_IJNS4_1CILi2EEENSA_ILi1EEESC_EEEEENS5_IJNSA_ILi256EEENSA_ILi64EEENSA_ILi32EEEEEEaNS5_IJlSC_lEEEaSJ_NS4_8TiledMMAINS4_8MMA_AtomIJNS4_21SM100_MMA_S8_2x1SM_SSIaaiLi256ELi64ELNS4_4UMMA5MajorE0ELSO_0ELNSN_8SaturateE0EEEEEENS4_6LayoutINS5_IJSC_SC_SC_EEENS5_IJNSA_ILi0EEESU_SU_EEEEENS5_IJNS4_10UnderscoreESX_SX_EEEEENS4_18SM100_TMA_2SM_LOADENS4_14ComposedLayoutINS4_7SwizzleILi1ELi4ELi3EEENS4_18smem_ptr_flag_bitsILi8EEENSS_INS5_IJNSA_ILi8EEESH_EEENS5_IJSH_SC_EEEEEEEvNS4_8identityES10_S1A_vS1B_EENS_8epilogue10collective18CollectiveEpilogueINS1D_23Sm100TmaWarpSpecializedILi1ELi1ELi64ELb0ELb0EEEJNS5_IJNSA_ILi128EEESG_SH_EEENS5_IJNSS_IS1I_SC_EENSS_ISG_SC_EEEEEaSJ_aSJ_NS1D_6fusion15FusionCallbacksIS1H_NS1N_17LinearCombinationIaiaiLNS_15FloatRoundStyleE2EEES1J_S1M_JEEENS4_5SM1004TMEM4LOAD26SM100_TMEM_LOAD_32dp32b64xENS4_13SM90_TMA_LOADENS11_INS12_ILi2ELi4ELi3EEES15_NSS_INS5_IJS16_SG_EEENS5_IJSG_SC_EEEEEEENS4_39AutoVectorizingCopyWithAssumedAlignmentILi128EEENS4_14SM90_TMA_STOREES22_S24_S24_EEEvvEEEEvNT_6ParamsE,"ax",@progbits
	.align	128
.text._ZN7cutlass13device_kernelINS_4gemm6kernel13GemmUniversalIN4cute5tupleIJiiiiEEENS1_10collective13CollectiveMmaINS1_35MainloopSm100TmaUmmaWarpSpecializedILi41ELi2ELi4ENS5_IJNS4_1CILi2EEENSA_ILi1EEESC_EEEEENS5_IJNSA_ILi256EEENSA_ILi64EEENSA_ILi32EEEEEEaNS5_IJlSC_lEEEaSJ_NS4_8TiledMMAINS4_8MMA_AtomIJNS4_21SM100_MMA_S8_2x1SM_SSIaaiLi256ELi64ELNS4_4UMMA5MajorE0ELSO_0ELNSN_8SaturateE0EEEEEENS4_6LayoutINS5_IJSC_SC_SC_EEENS5_IJNSA_ILi0EEESU_SU_EEEEENS5_IJNS4_10UnderscoreESX_SX_EEEEENS4_18SM100_TMA_2SM_LOADENS4_14ComposedLayoutINS4_7SwizzleILi1ELi4ELi3EEENS4_18smem_ptr_flag_bitsILi8EEENSS_INS5_IJNSA_ILi8EEESH_EEENS5_IJSH_SC_EEEEEEEvNS4_8identityES10_S1A_vS1B_EENS_8epilogue10collective18CollectiveEpilogueINS1D_23Sm100TmaWarpSpecializedILi1ELi1ELi64ELb0ELb0EEEJNS5_IJNSA_ILi128EEESG_SH_EEENS5_IJNSS_IS1I_SC_EENSS_ISG_SC_EEEEEaSJ_aSJ_NS1D_6fusion15FusionCallbacksIS1H_NS1N_17LinearCombinationIaiaiLNS_15FloatRoundStyleE2EEES1J_S1M_JEEENS4_5SM1004TMEM4LOAD26SM100_TMEM_LOAD_32dp32b64xENS4_13SM90_TMA_LOADENS11_INS12_ILi2ELi4ELi3EEES15_NSS_INS5_IJS16_SG_EEENS5_IJSG_SC_EEEEEEENS4_39AutoVectorizingCopyWithAssumedAlignmentILi128EEENS4_14SM90_TMA_STOREES22_S24_S24_EEEvvEEEEvNT_6ParamsE:
        .type           _ZN7cutlass13device_kernelINS_4gemm6kernel13GemmUniversalIN4cute5tupleIJiiiiEEENS1_10collective13CollectiveMmaINS1_35MainloopSm100TmaUmmaWarpSpecializedILi41ELi2ELi4ENS5_IJNS4_1CILi2EEENSA_ILi1EEESC_EEEEENS5_IJNSA_ILi256EEENSA_ILi64EEENSA_ILi32EEEEEEaNS5_IJlSC_lEEEaSJ_NS4_8TiledMMAINS4_8MMA_AtomIJNS4_21SM100_MMA_S8_2x1SM_SSIaaiLi256ELi64ELNS4_4UMMA5MajorE0ELSO_0ELNSN_8SaturateE0EEEEEENS4_6LayoutINS5_IJSC_SC_SC_EEENS5_IJNSA_ILi0EEESU_SU_EEEEENS5_IJNS4_10UnderscoreESX_SX_EEEEENS4_18SM100_TMA_2SM_LOADENS4_14ComposedLayoutINS4_7SwizzleILi1ELi4ELi3EEENS4_18smem_ptr_flag_bitsILi8EEENSS_INS5_IJNSA_ILi8EEESH_EEENS5_IJSH_SC_EEEEEEEvNS4_8identityES10_S1A_vS1B_EENS_8epilogue10collective18CollectiveEpilogueINS1D_23Sm100TmaWarpSpecializedILi1ELi1ELi64ELb0ELb0EEEJNS5_IJNSA_ILi128EEESG_SH_EEENS5_IJNSS_IS1I_SC_EENSS_ISG_SC_EEEEEaSJ_aSJ_NS1D_6fusion15FusionCallbacksIS1H_NS1N_17LinearCombinationIaiaiLNS_15FloatRoundStyleE2EEES1J_S1M_JEEENS4_5SM1004TMEM4LOAD26SM100_TMEM_LOAD_32dp32b64xENS4_13SM90_TMA_LOADENS11_INS12_ILi2ELi4ELi3EEES15_NSS_INS5_IJS16_SG_EEENS5_IJSG_SC_EEEEEEENS4_39AutoVectorizingCopyWithAssumedAlignmentILi128EEENS4_14SM90_TMA_STOREES22_S24_S24_EEEvvEEEEvNT_6ParamsE,@function
        .size           _ZN7cutlass13device_kernelINS_4gemm6kernel13GemmUniversalIN4cute5tupleIJiiiiEEENS1_10collective13CollectiveMmaINS1_35MainloopSm100TmaUmmaWarpSpecializedILi41ELi2ELi4ENS5_IJNS4_1CILi2EEENSA_ILi1EEESC_EEEEENS5_IJNSA_ILi256EEENSA_ILi64EEENSA_ILi32EEEEEEaNS5_IJlSC_lEEEaSJ_NS4_8TiledMMAINS4_8MMA_AtomIJNS4_21SM100_MMA_S8_2x1SM_SSIaaiLi256ELi64ELNS4_4UMMA5MajorE0ELSO_0ELNSN_8SaturateE0EEEEEENS4_6LayoutINS5_IJSC_SC_SC_EEENS5_IJNSA_ILi0EEESU_SU_EEEEENS5_IJNS4_10UnderscoreESX_SX_EEEEENS4_18SM100_TMA_2SM_LOADENS4_14ComposedLayoutINS4_7SwizzleILi1ELi4ELi3EEENS4_18smem_ptr_flag_bitsILi8EEENSS_INS5_IJNSA_ILi8EEESH_EEENS5_IJSH_SC_EEEEEEEvNS4_8identityES10_S1A_vS1B_EENS_8epilogue10collective18CollectiveEpilogueINS1D_23Sm100TmaWarpSpecializedILi1ELi1ELi64ELb0ELb0EEEJNS5_IJNSA_ILi128EEESG_SH_EEENS5_IJNSS_IS1I_SC_EENSS_ISG_SC_EEEEEaSJ_aSJ_NS1D_6fusion15FusionCallbacksIS1H_NS1N_17LinearCombinationIaiaiLNS_15FloatRoundStyleE2EEES1J_S1M_JEEENS4_5SM1004TMEM4LOAD26SM100_TMEM_LOAD_32dp32b64xENS4_13SM90_TMA_LOADENS11_INS12_ILi2ELi4ELi3EEES15_NSS_INS5_IJS16_SG_EEENS5_IJSG_SC_EEEEEEENS4_39AutoVectorizingCopyWithAssumedAlignmentILi128EEENS4_14SM90_TMA_STOREES22_S24_S24_EEEvvEEEEvNT_6ParamsE,(.L_x_261 - _ZN7cutlass13device_kernelINS_4gemm6kernel13GemmUniversalIN4cute5tupleIJiiiiEEENS1_10collective13CollectiveMmaINS1_35MainloopSm100TmaUmmaWarpSpecializedILi41ELi2ELi4ENS5_IJNS4_1CILi2EEENSA_ILi1EEESC_EEEEENS5_IJNSA_ILi256EEENSA_ILi64EEENSA_ILi32EEEEEEaNS5_IJlSC_lEEEaSJ_NS4_8TiledMMAINS4_8MMA_AtomIJNS4_21SM100_MMA_S8_2x1SM_SSIaaiLi256ELi64ELNS4_4UMMA5MajorE0ELSO_0ELNSN_8SaturateE0EEEEEENS4_6LayoutINS5_IJSC_SC_SC_EEENS5_IJNSA_ILi0EEESU_SU_EEEEENS5_IJNS4_10UnderscoreESX_SX_EEEEENS4_18SM100_TMA_2SM_LOADENS4_14ComposedLayoutINS4_7SwizzleILi1ELi4ELi3EEENS4_18smem_ptr_flag_bitsILi8EEENSS_INS5_IJNSA_ILi8EEESH_EEENS5_IJSH_SC_EEEEEEEvNS4_8identityES10_S1A_vS1B_EENS_8epilogue10collective18CollectiveEpilogueINS1D_23Sm100TmaWarpSpecializedILi1ELi1ELi64ELb0ELb0EEEJNS5_IJNSA_ILi128EEESG_SH_EEENS5_IJNSS_IS1I_SC_EENSS_ISG_SC_EEEEEaSJ_aSJ_NS1D_6fusion15FusionCallbacksIS1H_NS1N_17LinearCombinationIaiaiLNS_15FloatRoundStyleE2EEES1J_S1M_JEEENS4_5SM1004TMEM4LOAD26SM100_TMEM_LOAD_32dp32b64xENS4_13SM90_TMA_LOADENS11_INS12_ILi2ELi4ELi3EEES15_NSS_INS5_IJS16_SG_EEENS5_IJSG_SC_EEEEEEENS4_39AutoVectorizingCopyWithAssumedAlignmentILi128EEENS4_14SM90_TMA_STOREES22_S24_S24_EEEvvEEEEvNT_6ParamsE)
        .other          _ZN7cutlass13device_kernelINS_4gemm6kernel13GemmUniversalIN4cute5tupleIJiiiiEEENS1_10collective13CollectiveMmaINS1_35MainloopSm100TmaUmmaWarpSpecializedILi41ELi2ELi4ENS5_IJNS4_1CILi2EEENSA_ILi1EEESC_EEEEENS5_IJNSA_ILi256EEENSA_ILi64EEENSA_ILi32EEEEEEaNS5_IJlSC_lEEEaSJ_NS4_8TiledMMAINS4_8MMA_AtomIJNS4_21SM100_MMA_S8_2x1SM_SSIaaiLi256ELi64ELNS4_4UMMA5MajorE0ELSO_0ELNSN_8SaturateE0EEEEEENS4_6LayoutINS5_IJSC_SC_SC_EEENS5_IJNSA_ILi0EEESU_SU_EEEEENS5_IJNS4_10UnderscoreESX_SX_EEEEENS4_18SM100_TMA_2SM_LOADENS4_14ComposedLayoutINS4_7SwizzleILi1ELi4ELi3EEENS4_18smem_ptr_flag_bitsILi8EEENSS_INS5_IJNSA_ILi8EEESH_EEENS5_IJSH_SC_EEEEEEEvNS4_8identityES10_S1A_vS1B_EENS_8epilogue10collective18CollectiveEpilogueINS1D_23Sm100TmaWarpSpecializedILi1ELi1ELi64ELb0ELb0EEEJNS5_IJNSA_ILi128EEESG_SH_EEENS5_IJNSS_IS1I_SC_EENSS_ISG_SC_EEEEEaSJ_aSJ_NS1D_6fusion15FusionCallbacksIS1H_NS1N_17LinearCombinationIaiaiLNS_15FloatRoundStyleE2EEES1J_S1M_JEEENS4_5SM1004TMEM4LOAD26SM100_TMEM_LOAD_32dp32b64xENS4_13SM90_TMA_LOADENS11_INS12_ILi2ELi4ELi3EEES15_NSS_INS5_IJS16_SG_EEENS5_IJSG_SC_EEEEEEENS4_39AutoVectorizingCopyWithAssumedAlignmentILi128EEENS4_14SM90_TMA_STOREES22_S24_S24_EEEvvEEEEvNT_6ParamsE,@"STO_CUDA_ENTRY STV_DEFAULT"
_ZN7cutlass13device_kernelINS_4gemm6kernel13GemmUniversalIN4cute5tupleIJiiiiEEENS1_10collective13CollectiveMmaINS1_35MainloopSm100TmaUmmaWarpSpecializedILi41ELi2ELi4ENS5_IJNS4_1CILi2EEENSA_ILi1EEESC_EEEEENS5_IJNSA_ILi256EEENSA_ILi64EEENSA_ILi32EEEEEEaNS5_IJlSC_lEEEaSJ_NS4_8TiledMMAINS4_8MMA_AtomIJNS4_21SM100_MMA_S8_2x1SM_SSIaaiLi256ELi64ELNS4_4UMMA5MajorE0ELSO_0ELNSN_8SaturateE0EEEEEENS4_6LayoutINS5_IJSC_SC_SC_EEENS5_IJNSA_ILi0EEESU_SU_EEEEENS5_IJNS4_10UnderscoreESX_SX_EEEEENS4_18SM100_TMA_2SM_LOADENS4_14ComposedLayoutINS4_7SwizzleILi1ELi4ELi3EEENS4_18smem_ptr_flag_bitsILi8EEENSS_INS5_IJNSA_ILi8EEESH_EEENS5_IJSH_SC_EEEEEEEvNS4_8identityES10_S1A_vS1B_EENS_8epilogue10collective18CollectiveEpilogueINS1D_23Sm100TmaWarpSpecializedILi1ELi1ELi64ELb0ELb0EEEJNS5_IJNSA_ILi128EEESG_SH_EEENS5_IJNSS_IS1I_SC_EENSS_ISG_SC_EEEEEaSJ_aSJ_NS1D_6fusion15FusionCallbacksIS1H_NS1N_17LinearCombinationIaiaiLNS_15FloatRoundStyleE2EEES1J_S1M_JEEENS4_5SM1004TMEM4LOAD26SM100_TMEM_LOAD_32dp32b64xENS4_13SM90_TMA_LOADENS11_INS12_ILi2ELi4ELi3EEES15_NSS_INS5_IJS16_SG_EEENS5_IJSG_SC_EEEEEEENS4_39AutoVectorizingCopyWithAssumedAlignmentILi128EEENS4_14SM90_TMA_STOREES22_S24_S24_EEEvvEEEEvNT_6ParamsE:
[----:B------:R-:W1:Y:S01]  /*0000*/  LDC R1, c[0x0][0x37c] ;  /* 0x0000df00ff017b82 */ /* 0x000e620000000800 */
[----:B------:R-:W2:Y:S01]  /*0010*/  S2R R175, SR_TID.X ;  /* 0x0000000000af7919 */ /* 0x000ea20000002100 */
[----:B------:R-:W3:Y:S06]  /*0020*/  LDCU.64 UR6, c[0x0][0x890] ;  /* 0x00011200ff0677ac */ /* 0x000eec0008000a00 */
[----:B------:R-:W4:Y:S01]  /*0030*/  S2UR UR37, SR_CgaCtaId ;  /* 0x00000000002579c3 */ /* 0x000f220000008800 */
[----:B------:R-:W-:Y:S02]  /*0040*/  PRMT R167, RZ, 0x7610, R167 ;  /* 0x00007610ffa77816 */ /* 0x000fe400000000a7 */
[----:B------:R-:W-:Y:S01]  /*0050*/  ELECT P1, URZ, PT ;  /* 0x0000000000ff782f */ /* 0x000fe20003820000 */
[----:B------:R-:W1:Y:S01]  /*0060*/  LDCU.64 UR40, c[0x0][0x358] ;  /* 0x00006b00ff2877ac */ /* 0x000e620008000a00 */
[----:B---3--:R-:W-:-:S04]  /*0070*/  UISETP.NE.U32.AND UP0, UPT, UR6, URZ, UPT ;  /* 0x000000ff0600728c */ /* 0x008fc8000bf05070 */
[----:B------:R-:W-:Y:S02]  /*0080*/  UISETP.NE.AND.EX UP0, UPT, UR7, URZ, UPT, UP0 ;  /* 0x000000ff0700728c */ /* 0x000fe4000bf05300 */
[----:B----4-:R-:W-:Y:S02]  /*0090*/  ULOP3.LUT UR5, UR37, 0x1, URZ, 0xc0, !UPT ;  /* 0x0000000125057892 */ /* 0x010fe4000f8ec0ff */
[----:B------:R-:W-:Y:S01]  /*00a0*/  ULOP3.LUT UR4, UR37, 0x1, URZ, 0x3c, !UPT ;  /* 0x0000000125047892 */ /* 0x000fe2000f8e3cff */
[----:B--2---:R-:W-:-:S05]  /*00b0*/  SHF.R.U32.HI R180, RZ, 0x5, R175 ;  /* 0x00000005ffb47819 */ /* 0x004fca00000116af */
[----:B------:R-:W2:Y:S02]  /*00c0*/  SHFL.IDX PT, R0, R180, RZ, 0x1f ;  /* 0x00001fffb4007589 */ /* 0x000ea400000e0000 */
[----:B--2---:R-:W-:Y:S01]  /*00d0*/  R2UR UR10, R0 ;  /* 0x00000000000a72ca */ /* 0x004fe200000e0000 */
[----:B-1----:R-:W-:-:S14]  /*00e0*/  BRA.U UP0, `(.L_x_0) ;  /* 0x00000001002c7547 */ /* 0x002fdc000b800000 */
[----:B------:R-:W1:Y:S02]  /*00f0*/  LDCU.64 UR8, c[0x0][0x888] ;  /* 0x00011100ff0877ac */ /* 0x000e640008000a00 */
[----:B-1----:R-:W-:-:S04]  /*0100*/  UISETP.NE.U32.AND UP0, UPT, UR8, URZ, UPT ;  /* 0x000000ff0800728c */ /* 0x002fc8000bf05070 */
[----:B------:R-:W-:-:S09]  /*0110*/  UISETP.NE.AND.EX UP0, UPT, UR9, URZ, UPT, UP0 ;  /* 0x000000ff0900728c */ /* 0x000fd2000bf05300 */
[----:B------:R-:W-:Y:S05]  /*0120*/  BRA.U !UP0, `(.L_x_1) ;  /* 0x0000000108107547 */ /* 0x000fea000b800000 */
[----:B------:R-:W1:Y:S02]  /*0130*/  LDC.64 R80, c[0x0][0x888] ;  /* 0x00022200ff507b82 */ /* 0x000e640000000a00 */
[----:B-1----:R1:W5:Y:S01]  /*0140*/  LDG.E R80, desc[UR40][R80.64] ;  /* 0x0000002850507981 */ /* 0x002362000c1e1900 */
[----:B------:R-:W-:Y:S01]  /*0150*/  HFMA2 R167, -RZ, RZ, 0, 5.9604644775390625e-08 ;  /* 0x00000001ffa77431 */ /* 0x000fe200000001ff */
[----:B------:R-:W-:Y:S05]  /*0160*/  BRA `(.L_x_0) ;  /* 0x00000000000c7947 */ /* 0x000fea0003800000 */
.L_x_1:
[----:B------:R-:W1:Y:S01]  /*0170*/  LDCU UR8, c[0x0][0x880] ;  /* 0x00011000ff0877ac */ /* 0x000e620008000800 */
[----:B------:R-:W-:Y:S01]  /*0180*/  HFMA2 R167, -RZ, RZ, 0, 5.9604644775390625e-08 ;  /* 0x00000001ffa77431 */ /* 0x000fe200000001ff */
[----:B-1----:R-:W-:-:S07]  /*0190*/  MOV R80, UR8 ;  /* 0x0000000800507c02 */ /* 0x002fce0008000f00 */
.L_x_0:
[----:B------:R-:W2:Y:S02]  /*01a0*/  LDCU.64 UR8, c[0x0][0x8b0] ;  /* 0x00011600ff0877ac */ /* 0x000ea40008000a00 */
[----:B--2---:R-:W-:-:S04]  /*01b0*/  UISETP.NE.U32.AND UP0, UPT, UR8, URZ, UPT ;  /* 0x000000ff0800728c */ /* 0x004fc8000bf05070 */
[----:B------:R-:W-:-:S09]  /*01c0*/  UISETP.NE.AND.EX UP0, UPT, UR9, URZ, UPT, UP0 ;  /* 0x000000ff0900728c */ /* 0x000fd2000bf05300 */
[----:B------:R-:W-:Y:S05]  /*01d0*/  BRA.U UP0, `(.L_x_2) ;  /* 0x0000000100247547 */ /* 0x000fea000b800000 */
[----:B------:R-:W2:Y:S02]  /*01e0*/  LDCU.64 UR8, c[0x0][0x8a8] ;  /* 0x00011500ff0877ac */ /* 0x000ea40008000a00 */
[----:B--2---:R-:W-:-:S04]  /*01f0*/  UISETP.NE.U32.AND UP0, UPT, UR8, URZ, UPT ;  /* 0x000000ff0800728c */ /* 0x004fc8000bf05070 */
[----:B------:R-:W-:-:S09]  /*0200*/  UISETP.NE.AND.EX UP0, UPT, UR9, URZ, UPT, UP0 ;  /* 0x000000ff0900728c */ /* 0x000fd2000bf05300 */
[----:B------:R-:W-:Y:S05]  /*0210*/  BRA.U !UP0, `(.L_x_3) ;  /* 0x00000001080c7547 */ /* 0x000fea000b800000 */
[----:B------:R-:W2:Y:S02]  /*0220*/  LDC.64 R78, c[0x0][0x8a8] ;  /* 0x00022a00ff4e7b82 */ /* 0x000ea40000000a00 */
[----:B--2---:R2:W5:Y:S01]  /*0230*/  LDG.E R78, desc[UR40][R78.64] ;  /* 0x000000284e4e7981 */ /* 0x004562000c1e1900 */
[----:B------:R-:W-:Y:S05]  /*0240*/  BRA `(.L_x_2) ;  /* 0x0000000000087947 */ /* 0x000fea0003800000 */
.L_x_3:
[----:B------:R-:W2:Y:S02]  /*0250*/  LDCU UR8, c[0x0][0x8a0] ;  /* 0x00011400ff0877ac */ /* 0x000ea40008000800 */
[----:B--2---:R-:W-:Y:S02]  /*0260*/  MOV R78, UR8 ;  /* 0x00000008004e7c02 */ /* 0x004fe40008000f00 */
.L_x_2:
[----:B------:R-:W-:Y:S01]  /*0270*/  IMAD.U32 R0, RZ, RZ, UR10 ;  /* 0x0000000aff007e24 */ /* 0x000fe2000f8e00ff */
[----:B------:R-:W-:Y:S04]  /*0280*/  BSSY.RECONVERGENT B0, `(.L_x_4) ;  /* 0x000000c000007945 */ /* 0x000fe80003800200 */
[C---:B------:R-:W-:Y:S02]  /*0290*/  ISETP.NE.OR P2, PT, R0.reuse, 0x1, !P1 ;  /* 0x000000010000780c */ /* 0x040fe40004f45670 */
[----:B------:R-:W-:-:S11]  /*02a0*/  ISETP.NE.OR P0, PT, R0, 0x3, !P1 ;  /* 0x000000030000780c */ /* 0x000fd60004f05670 */
[----:B------:R-:W-:Y:S05]  /*02b0*/  @P2 BRA `(.L_x_5) ;  /* 0x0000000000202947 */ /* 0x000fea0003800000 */
[----:B------:R-:W3:Y:S02]  /*02c0*/  LDCU.64 UR8, c[0x0][0x348] ;  /* 0x00006900ff0877ac */ /* 0x000ee40008000a00 */
[----:B---3--:R-:W-:Y:S02]  /*02d0*/  UIADD3 UR12, UP1, UPT, UR8, 0x80, URZ ;  /* 0x00000080080c7890 */ /* 0x008fe4000ff3e0ff */
[----:B------:R-:W-:Y:S02]  /*02e0*/  UIADD3 UR8, UP0, UPT, UR8, 0x180, URZ ;  /* 0x0000018008087890 */ /* 0x000fe4000ff1e0ff */
[----:B------:R-:W-:Y:S02]  /*02f0*/  UIADD3.X UR13, UPT, UPT, URZ, UR9, URZ, UP1, !UPT ;  /* 0x00000009ff0d7290 */ /* 0x000fe40008ffe4ff */
[----:B------:R-:W-:-:S07]  /*0300*/  UIADD3.X UR9, UPT, UPT, URZ, UR9, URZ, UP0, !UPT ;  /* 0x00000009ff097290 */ /* 0x000fce00087fe4ff */
[----:B------:R3:W-:Y:S02]  /*0310*/  UTMACCTL.PF [UR12] ;  /* 0x000000000c0079b9 */ /* 0x0007e40008040000 */
[----:B------:R3:W-:Y:S02]  /*0320*/  UTMACCTL.PF [UR8] ;  /* 0x00000000080079b9 */ /* 0x0007e40008040000 */
[----:B---3--:R-:W-:Y:S01]  /*0330*/  NOP ;  /* 0x0000000000007918 */ /* 0x008fe20000000000 */
.L_x_5:
[----:B------:R-:W-:Y:S05]  /*0340*/  BSYNC.RECONVERGENT B0 ;  /* 0x0000000000007941 */ /* 0x000fea0003800200 */
.L_x_4:
[----:B------:R-:W-:Y:S04]  /*0350*/  BSSY.RECONVERGENT B0, `(.L_x_6) ;  /* 0x000000a000007945 */ /* 0x000fe80003800200 */
        /* <DEDUP_REMOVED lines=9> */
.L_x_7:
[----:B------:R-:W-:Y:S05]  /*03f0*/  BSYNC.RECONVERGENT B0 ;  /* 0x0000000000007941 */ /* 0x000fea0003800200 */
.L_x_6:
[----:B------:R-:W3:Y:S01]  /*0400*/  LDCU.64 UR8, c[0x0][0x888] ;  /* 0x00011100ff0877ac */ /* 0x000ee20008000a00 */
[----:B------:R-:W-:Y:S02]  /*0410*/  UISETP.EQ.U32.AND UP1, UPT, UR6, URZ, UPT ;  /* 0x000000ff0600728c */ /* 0x000fe4000bf22070 */
[----:B------:R-:W-:Y:S02]  /*0420*/  UPLOP3.LUT UP5, UPT, UPT, UPT, UPT, 0x80, 0x8 ;  /* 0x000000000008789c */ /* 0x000fe40003faf070 */
[----:B---3--:R-:W-:-:S04]  /*0430*/  UISETP.NE.U32.AND UP0, UPT, UR8, URZ, UPT ;  /* 0x000000ff0800728c */ /* 0x008fc8000bf05070 */
[----:B------:R-:W-:-:S04]  /*0440*/  UISETP.NE.AND.EX UP0, UPT, UR9, URZ, UPT, UP0 ;  /* 0x000000ff0900728c */ /* 0x000fc8000bf05300 */
[----:B------:R-:W-:-:S04]  /*0450*/  UISETP.EQ.OR.EX UP2, UPT, UR7, URZ, !UP0, UP1 ;  /* 0x000000ff0700728c */ /* 0x000fc8000c742710 */
[----:B------:R-:W-:-:S05]  /*0460*/  UP2UR UR44, UPR, URZ, 0x4 ;  /* 0x00000004ff2c7883 */ /* 0x000fca0008000000 */
[----:B------:R-:W-:Y:S07]  /*0470*/  BRA.U !UP2, `(.L_x_8) ;  /* 0x000000010a207547 */ /* 0x000fee000b800000 */
[----:B-----5:R-:W-:Y:S01]  /*0480*/  R2UR UR8, R80 ;  /* 0x00000000500872ca */ /* 0x020fe200000e0000 */
[----:B------:R-:W-:Y:S02]  /*0490*/  UISETP.NE.U32.AND UP2, UPT, UR6, URZ, UPT ;  /* 0x000000ff0600728c */ /* 0x000fe4000bf45070 */
[----:B------:R-:W-:Y:S02]  /*04a0*/  USEL UR6, URZ, 0xffffffff, UP0 ;  /* 0xffffffffff067887 */ /* 0x000fe40008000000 */
[----:B------:R-:W-:-:S08]  /*04b0*/  UISETP.NE.AND.EX UP2, UPT, UR7, URZ, UPT, UP2 ;  /* 0x000000ff0700728c */ /* 0x000fd0000bf45320 */
[----:B------:R-:W-:-:S04]  /*04c0*/  UISETP.NE.AND UP1, UPT, UR8, URZ, UPT ;  /* 0x000000ff0800728c */ /* 0x000fc8000bf25270 */
[----:B------:R-:W-:-:S04]  /*04d0*/  @!UP2 USEL UR6, URZ, 0xffffffff, UP1 ;  /* 0xffffffffff06a887 */ /* 0x000fc80008800000 */
[----:B------:R-:W-:-:S04]  /*04e0*/  ULOP3.LUT UR6, UR6, 0x1, URZ, 0xc0, !UPT ;  /* 0x0000000106067892 */ /* 0x000fc8000f8ec0ff */
[----:B------:R-:W-:-:S11]  /*04f0*/  UISETP.NE.U32.AND UP5, UPT, UR6, 0x1, UPT ;  /* 0x000000010600788c */ /* 0x000fd6000bfa5070 */
.L_x_8:
[----:B------:R-:W3:Y:S01]  /*0500*/  SHFL.IDX PT, R0, R180, RZ, 0x1f ;  /* 0x00001fffb4007589 */ /* 0x000ee200000e0000 */
[----:B------:R-:W-:-:S04]  /*0510*/  UISETP.NE.AND UP1, UPT, UR10, 0x2, UPT ;  /* 0x000000020a00788c */ /* 0x000fc8000bf25270 */
[----:B------:R-:W-:Y:S02]  /*0520*/  UISETP.EQ.AND UP2, UPT, UR5, URZ, !UP1 ;  /* 0x000000ff0500728c */ /* 0x000fe4000cf42270 */
[----:B------:R-:W-:-:S04]  /*0530*/  USEL UR7, URZ, 0x1, UP1 ;  /* 0x00000001ff077887 */ /* 0x000fc80008800000 */
[----:B------:R-:W-:Y:S02]  /*0540*/  PLOP3.LUT P5, PT, P1, PT, UP2, 0x80, 0x8 ;  /* 0x000000000008781c */ /* 0x000fe40000faf028 */
[----:B---3--:R-:W-:-:S13]  /*0550*/  ISETP.NE.AND P0, PT, R0, RZ, PT ;  /* 0x000000ff0000720c */ /* 0x008fda0003f05270 */
[----:B------:R-:W-:Y:S05]  /*0560*/  @P0 BRA `(.L_x_9) ;  /* 0x0000000400780947 */ /* 0x000fea0003800000 */
[----:B------:R-:W-:Y:S01]  /*0570*/  ELECT P0, URZ, PT ;  /* 0x0000000000ff782f */ /* 0x000fe20003800000 */
[----:B------:R-:W-:-:S12]  /*0580*/  BSSY.RECONVERGENT B0, `(.L_x_9) ;  /* 0x000005c000007945 */ /* 0x000fd80003800200 */
[----:B------:R-:W-:Y:S05]  /*0590*/  @!P0 BRA `(.L_x_10) ;  /* 0x0000000400688947 */ /* 0x000fea0003800000 */
[----:B------:R-:W-:Y:S01]  /*05a0*/  UMOV UR8, 0x400 ;  /* 0x0000040000087882 */ /* 0x000fe20000000000 */
[----:B------:R-:W-:Y:S01]  /*05b0*/  UMOV UR6, 0x1 ;  /* 0x0000000100067882 */ /* 0x000fe20000000000 */
[----:B------:R-:W-:Y:S02]  /*05c0*/  ULEA UR8, UR37, UR8, 0x18 ;  /* 0x0000000825087291 */ /* 0x000fe4000f8ec0ff */
[----:B------:R-:W-:-:S04]  /*05d0*/  UIADD3 UR12, UPT, UPT, -UR6, 0x100000, URZ ;  /* 0x00100000060c7890 */ /* 0x000fc8000fffe1ff */
[----:B------:R-:W-:Y:S02]  /*05e0*/  USHF.L.U32 UR13, UR12, 0xb, URZ ;  /* 0x0000000b0c0d7899 */ /* 0x000fe400080006ff */
[----:B------:R-:W-:Y:S01]  /*05f0*/  USHF.L.U32 UR12, UR12, 0x1, URZ ;  /* 0x000000010c0c7899 */ /* 0x000fe200080006ff */
[----:B------:R-:W3:Y:S11]  /*0600*/  FENCE.VIEW.ASYNC.S ;  /* 0x00000000000073c6 */ /* 0x000ef60000000000 */
[----:B---3--:R3:W4:Y:S01]  /*0610*/  SYNCS.EXCH.64 URZ, [UR8], UR12 ;  /* 0x0000000c08ff75b2 */ /* 0x0087220008000100 */
[----:B------:R3:W1:Y:S01]  /*0620*/  SYNCS.EXCH.64 URZ, [UR8+0x148], UR12 ;  /* 0x0001480c08ff75b2 */ /* 0x0006620008000100 */
        /* <DEDUP_REMOVED lines=79> */
[----:B------:R3:W1:Y:S02]  /*0b20*/  SYNCS.EXCH.64 URZ, [UR8+0x288], UR12 ;  /* 0x0002880c08ff75b2 */ /* 0x0006640008000100 */
[----:B---34-:R-:W-:Y:S01]  /*0b30*/  NOP ;  /* 0x0000000000007918 */ /* 0x018fe20000000000 */
.L_x_10:
[----:B------:R-:W-:Y:S05]  /*0b40*/  BSYNC.RECONVERGENT B0 ;  /* 0x0000000000007941 */ /* 0x000fea0003800200 */
.L_x_9:
[----:B------:R-:W3:Y:S01]  /*0b50*/  SHFL.IDX PT, R0, R180, RZ, 0x1f ;  /* 0x00001fffb4007589 */ /* 0x000ee200000e0000 */
[----:B------:R-:W-:Y:S01]  /*0b60*/  NOP ;  /* 0x0000000000007918 */ /* 0x000fe20000000000 */
[----:B---3--:R-:W-:-:S13]  /*0b70*/  ISETP.NE.AND P0, PT, R0, 0x1, PT ;  /* 0x000000010000780c */ /* 0x008fda0003f05270 */
[----:B------:R-:W-:Y:S05]  /*0b80*/  @P0 BRA `(.L_x_11) ;  /* 0x00000000003c0947 */ /* 0x000fea0003800000 */
[----:B------:R-:W-:Y:S01]  /*0b90*/  UMOV UR9, 0x400 ;  /* 0x0000040000097882 */ /* 0x000fe20000000000 */
[----:B------:R-:W-:Y:S01]  /*0ba0*/  UMOV UR8, 0x20 ;  /* 0x0000002000087882 */ /* 0x000fe20000000000 */
[----:B------:R-:W-:Y:S01]  /*0bb0*/  UMOV UR6, 0x80 ;  /* 0x0000008000067882 */ /* 0x000fe20000000000 */
[----:B------:R-:W-:Y:S02]  /*0bc0*/  ULEA UR9, UR37, UR9, 0x18 ;  /* 0x0000000925097291 */ /* 0x000fe4000f8ec0ff */
[----:B------:R-:W-:-:S04]  /*0bd0*/  UIADD3 UR12, UPT, UPT, -UR8, 0x100000, URZ ;  /* 0x00100000080c7890 */ /* 0x000fc8000fffe1ff */
[----:B------:R-:W-:Y:S02]  /*0be0*/  USHF.L.U32 UR13, UR12, 0xb, URZ ;  /* 0x0000000b0c0d7899 */ /* 0x000fe400080006ff */
[----:B------:R-:W-:Y:S02]  /*0bf0*/  USHF.L.U32 UR12, UR12, 0x1, URZ ;  /* 0x000000010c0c7899 */ /* 0x000fe400080006ff */
[----:B------:R-:W-:-:S04]  /*0c00*/  UIADD3 UR14, UPT, UPT, -UR6, 0x100000, URZ ;  /* 0x00100000060e7890 */ /* 0x000fc8000fffe1ff */
[----:B------:R-:W-:Y:S02]  /*0c10*/  USHF.L.U32 UR15, UR14, 0xb, URZ ;  /* 0x0000000b0e0f7899 */ /* 0x000fe400080006ff */
[----:B------:R-:W-:Y:S01]  /*0c20*/  USHF.L.U32 UR14, UR14, 0x1, URZ ;  /* 0x000000010e0e7899 */ /* 0x000fe200080006ff */
[----:B------:R-:W-:Y:S01]  /*0c30*/  ELECT P0, URZ, PT ;  /* 0x0000000000ff782f */ /* 0x000fe20003800000 */
[----:B------:R-:W3:Y:S02]  /*0c40*/  FENCE.VIEW.ASYNC.S ;  /* 0x00000000000073c6 */ /* 0x000ee40000000000 */
[----:B---3--:R3:W4:Y:S08]  /*0c50*/  SYNCS.EXCH.64 URZ, [UR9+0x290], UR12 ;  /* 0x0002900c09ff75b2 */ /* 0x0087300008000100 */
[----:B------:R3:W1:Y:S01]  /*0c60*/  SYNCS.EXCH.64 URZ, [UR9+0x298], UR14 ;  /* 0x0002980e09ff75b2 */ /* 0x0006620008000100 */
[----:B------:R-:W-:Y:S01]  /*0c70*/  NOP ;  /* 0x0000000000007918 */ /* 0x000fe20000000000 */
.L_x_11:
[----:B------:R-:W2:Y:S01]  /*0c80*/  SHFL.IDX PT, R0, R180, RZ, 0x1f ;  /* 0x00001fffb4007589 */ /* 0x000ea200000e0000 */
[----:B------:R-:W-:Y:S01]  /*0c90*/  NOP ;  /* 0x0000000000007918 */ /* 0x000fe20000000000 */
[----:B--2---:R-:W-:-:S13]  /*0ca0*/  ISETP.NE.AND P0, PT, R0, 0x3, PT ;  /* 0x000000030000780c */ /* 0x004fda0003f05270 */
[----:B------:R-:W-:Y:S05]  /*0cb0*/  @P0 BRA `(.L_x_12) ;  /* 0x00000000002c0947 */ /* 0x000fea0003800000 */
[----:B------:R-:W-:Y:S01]  /*0cc0*/  UMOV UR8, 0x400 ;  /* 0x0000040000087882 */ /* 0x000fe20000000000 */
[----:B------:R-:W-:Y:S01]  /*0cd0*/  UMOV UR6, 0x20 ;  /* 0x0000002000067882 */ /* 0x000fe20000000000 */
[----:B------:R-:W-:Y:S02]  /*0ce0*/  ULEA UR8, UR37, UR8, 0x18 ;  /* 0x0000000825087291 */ /* 0x000fe4000f8ec0ff */
[----:B---3--:R-:W-:-:S04]  /*0cf0*/  UIADD3 UR12, UPT, UPT, -UR6, 0x100000, URZ ;  /* 0x00100000060c7890 */ /* 0x008fc8000fffe1ff */
[----:B------:R-:W-:Y:S02]  /*0d00*/  USHF.L.U32 UR13, UR12, 0xb, URZ ;  /* 0x0000000b0c0d7899 */ /* 0x000fe400080006ff */
[----:B------:R-:W-:Y:S01]  /*0d10*/  USHF.L.U32 UR12, UR12, 0x1, URZ ;  /* 0x000000010c0c7899 */ /* 0x000fe200080006ff */
[----:B------:R-:W-:Y:S01]  /*0d20*/  ELECT P0, URZ, PT ;  /* 0x0000000000ff782f */ /* 0x000fe20003800000 */
[----:B------:R-:W2:Y:S10]  /*0d30*/  FENCE.VIEW.ASYNC.S ;  /* 0x00000000000073c6 */ /* 0x000eb40000000000 */
[----:B--2---:R2:W3:Y:S01]  /*0d40*/  SYNCS.EXCH.64 URZ, [UR8+0x2a0], UR12 ;  /* 0x0002a00c08ff75b2 */ /* 0x0044e20008000100 */
[----:B------:R2:W1:Y:S01]  /*0d50*/  SYNCS.EXCH.64 URZ, [UR8+0x2a8], UR12 ;  /* 0x0002a80c08ff75b2 */ /* 0x0004620008000100 */
[----:B------:R-:W-:Y:S01]  /*0d60*/  NOP ;  /* 0x0000000000007918 */ /* 0x000fe20000000000 */
.L_x_12:
[----:B------:R-:W4:Y:S01]  /*0d70*/  SHFL.IDX PT, R0, R180, RZ, 0x1f ;  /* 0x00001fffb4007589 */ /* 0x000f2200000e0000 */
[----:B------:R-:W-:Y:S01]  /*0d80*/  NOP ;  /* 0x0000000000007918 */ /* 0x000fe20000000000 */
[----:B----4-:R-:W-:-:S13]  /*0d90*/  ISETP.NE.AND P0, PT, R0, 0x4, PT ;  /* 0x000000040000780c */ /* 0x010fda0003f05270 */
[----:B------:R-:W-:Y:S05]  /*0da0*/  @P0 BRA `(.L_x_13) ;  /* 0x0000000000480947 */ /* 0x000fea0003800000 */
[----:B---3--:R-:W-:Y:S01]  /*0db0*/  UMOV UR9, 0x1e0 ;  /* 0x000001e000097882 */ /* 0x008fe20000000000 */
[----:B--2---:R-:W-:Y:S01]  /*0dc0*/  UMOV UR8, 0x400 ;  /* 0x0000040000087882 */ /* 0x004fe20000000000 */
[----:B------:R-:W-:Y:S01]  /*0dd0*/  USEL UR9, UR9, 0x1a0, UP5 ;  /* 0x000001a009097887 */ /* 0x000fe2000a800000 */
        /* <DEDUP_REMOVED lines=9> */
[----:B------:R-:W2:Y:S02]  /*0e70*/  FENCE.VIEW.ASYNC.S ;  /* 0x00000000000073c6 */ /* 0x000ea40000000000 */
[----:B--2---:R4:W2:Y:S08]  /*0e80*/  SYNCS.EXCH.64 URZ, [UR8+0x2b0], UR12 ;  /* 0x0002b00c08ff75b2 */ /* 0x0048b00008000100 */
[----:B------:R4:W3:Y:S01]  /*0e90*/  SYNCS.EXCH.64 URZ, [UR8+0x2c0], UR14 ;  /* 0x0002c00e08ff75b2 */ /* 0x0008e20008000100 */
[----:B------:R4:W1:Y:S01]  /*0ea0*/  SYNCS.EXCH.64 URZ, [UR8+0x2b8], UR12 ;  /* 0x0002b80c08ff75b2 */ /* 0x0008620008000100 */
[----:B------:R4:W1:Y:S02]  /*0eb0*/  SYNCS.EXCH.64 URZ, [UR8+0x2c8], UR14 ;  /* 0x0002c80e08ff75b2 */ /* 0x0008640008000100 */
[----:B----4-:R-:W-:Y:S01]  /*0ec0*/  NOP ;  /* 0x0000000000007918 */ /* 0x010fe20000000000 */
.L_x_13:
[----:B------:R-:W4:Y:S01]  /*0ed0*/  SHFL.IDX PT, R0, R180, RZ, 0x1f ;  /* 0x00001fffb4007589 */ /* 0x000f2200000e0000 */
[----:B------:R-:W-:Y:S01]  /*0ee0*/  NOP ;  /* 0x0000000000007918 */ /* 0x000fe20000000000 */
[----:B----4-:R-:W-:-:S13]  /*0ef0*/  ISETP.NE.AND P0, PT, R0, 0x5, PT ;  /* 0x000000050000780c */ /* 0x010fda0003f05270 */
[----:B------:R-:W-:Y:S05]  /*0f00*/  @P0 BRA `(.L_x_14) ;  /* 0x0000000000540947 */ /* 0x000fea0003800000 */
[----:B---3--:R-:W-:Y:S01]  /*0f10*/  UMOV UR9, 0x400 ;  /* 0x0000040000097882 */ /* 0x008fe20000000000 */
[----:B--2---:R-:W-:Y:S01]  /*0f20*/  UMOV UR8, 0x1 ;  /* 0x0000000100087882 */ /* 0x004fe20000000000 */
        /* <DEDUP_REMOVED lines=13> */
[----:B------:R4:W1:Y:S01]  /*1000*/  SYNCS.EXCH.64 URZ, [UR9+0x2f8], UR14 ;  /* 0x0002f80e09ff75b2 */ /* 0x0008620008000100 */
[----:B------:R4:W1:Y:S01]  /*1010*/  SYNCS.EXCH.64 URZ, [UR9+0x2e0], UR12 ;  /* 0x0002e00c09ff75b2 */ /* 0x0008620008000100 */
[----:B------:R4:W1:Y:S01]  /*1020*/  SYNCS.EXCH.64 URZ, [UR9+0x300], UR14 ;  /* 0x0003000e09ff75b2 */ /* 0x0008620008000100 */
[----:B------:R4:W1:Y:S01]  /*1030*/  SYNCS.EXCH.64 URZ, [UR9+0x2e8], UR12 ;  /* 0x0002e80c09ff75b2 */ /* 0x0008620008000100 */
[----:B------:R4:W1:Y:S02]  /*1040*/  SYNCS.EXCH.64 URZ, [UR9+0x308], UR14 ;  /* 0x0003080e09ff75b2 */ /* 0x0008640008000100 */
[----:B----4-:R-:W-:Y:S01]  /*1050*/  NOP ;  /* 0x0000000000007918 */ /* 0x010fe20000000000 */
.L_x_14:
[----:B------:R-:W4:Y:S01]  /*1060*/  SHFL.IDX PT, R0, R180, RZ, 0x1f ;  /* 0x00001fffb4007589 */ /* 0x000f2200000e0000 */
[----:B------:R-:W-:Y:S01]  /*1070*/  ISETP.NE.OR P1, PT, RZ, UR10, !P1 ;  /* 0x0000000aff007c0c */ /* 0x000fe2000cf25670 */
[----:B------:R-:W-:Y:S01]  /*1080*/  NOP ;  /* 0x0000000000007918 */ /* 0x000fe20000000000 */
[----:B----4-:R-:W-:-:S13]  /*1090*/  ISETP.NE.AND P0, PT, R0, 0x3, PT ;  /* 0x000000030000780c */ /* 0x010fda0003f05270 */
[----:B------:R-:W-:Y:S05]  /*10a0*/  @P0 BRA `(.L_x_15) ;  /* 0x0000000000340947 */ /* 0x000fea0003800000 */
[----:B--2---:R-:W-:Y:S01]  /*10b0*/  UMOV UR8, 0x400 ;  /* 0x0000040000087882 */ /* 0x004fe20000000000 */
[----:B------:R-:W-:Y:S01]  /*10c0*/  UMOV UR6, 0x20 ;  /* 0x0000002000067882 */ /* 0x000fe20000000000 */
[----:B------:R-:W-:Y:S02]  /*10d0*/  ULEA UR8, UR37, UR8, 0x18 ;  /* 0x0000000825087291 */ /* 0x000fe4000f8ec0ff */
[----:B---3--:R-:W-:-:S04]  /*10e0*/  UIADD3 UR12, UPT, UPT, -UR6, 0x100000, URZ ;  /* 0x00100000060c7890 */ /* 0x008fc8000fffe1ff */
[----:B------:R-:W-:Y:S02]  /*10f0*/  USHF.L.U32 UR13, UR12, 0xb, URZ ;  /* 0x0000000b0c0d7899 */ /* 0x000fe400080006ff */
[----:B------:R-:W-:Y:S01]  /*1100*/  USHF.L.U32 UR12, UR12, 0x1, URZ ;  /* 0x000000010c0c7899 */ /* 0x000fe200080006ff */
[----:B------:R-:W-:Y:S01]  /*1110*/  ELECT P0, URZ, PT ;  /* 0x0000000000ff782f */ /* 0x000fe20003800000 */
[----:B------:R-:W2:Y:S10]  /*1120*/  FENCE.VIEW.ASYNC.S ;  /* 0x00000000000073c6 */ /* 0x000eb40000000000 */
[----:B--2---:R4:W2:Y:S01]  /*1130*/  SYNCS.EXCH.64 URZ, [UR8+0x310], UR12 ;  /* 0x0003100c08ff75b2 */ /* 0x0048a20008000100 */
[----:B------:R4:W3:Y:S01]  /*1140*/  SYNCS.EXCH.64 URZ, [UR8+0x320], UR12 ;  /* 0x0003200c08ff75b2 */ /* 0x0008e20008000100 */
[----:B------:R4:W1:Y:S01]  /*1150*/  SYNCS.EXCH.64 URZ, [UR8+0x318], UR12 ;  /* 0x0003180c08ff75b2 */ /* 0x0008620008000100 */
[----:B------:R4:W1:Y:S02]  /*1160*/  SYNCS.EXCH.64 URZ, [UR8+0x328], UR12 ;  /* 0x0003280c08ff75b2 */ /* 0x0008640008000100 */
[----:B----4-:R-:W-:Y:S01]  /*1170*/  NOP ;  /* 0x0000000000007918 */ /* 0x010fe20000000000 */
.L_x_15:
[----:B------:R-:W-:Y:S01]  /*1180*/  VOTEU.ALL UP1, P1 ;  /* 0x0000000000ff7886 */ /* 0x000fe20000820000 */
[----:B--2---:R-:W2:Y:S01]  /*1190*/  LDCU UR8, c[0x0][0x36c] ;  /* 0x00006d80ff0877ac */ /* 0x004ea20008000800 */
[----:B------:R-:W-:Y:S01]  /*11a0*/  NOP ;  /* 0x0000000000007918 */ /* 0x000fe20000000000 */
[----:B------:R-:W-:Y:S01]  /*11b0*/  LOP3.LUT R10, R175, 0x1f, RZ, 0xc0, !PT ;  /* 0x0000001faf0a7812 */ /* 0x000fe200078ec0ff */
[----:B---3--:R-:W-:Y:S01]  /*11c0*/  UMOV UR12, 0x20 ;  /* 0x00000020000c7882 */ /* 0x008fe20000000000 */
[----:B------:R-:W-:Y:S01]  /*11d0*/  @!UP1 UMOV UR6, 0x400 ;  /* 0x0000040000069882 */ /* 0x000fe20000000000 */
[----:B------:R-:W-:-:S04]  /*11e0*/  @!UP1 UIADD3 UR12, UPT, UPT, -UR12, 0x100000, URZ ;  /* 0x001000000c0c9890 */ /* 0x000fc8000fffe1ff */
[----:B------:R-:W-:Y:S02]  /*11f0*/  @!UP1 USHF.L.U32 UR13, UR12, 0xb, URZ ;  /* 0x0000000b0c0d9899 */ /* 0x000fe400080006ff */
[----:B------:R-:W-:Y:S02]  /*1200*/  @!UP1 USHF.L.U32 UR12, UR12, 0x1, URZ ;  /* 0x000000010c0c9899 */ /* 0x000fe400080006ff */
[----:B------:R-:W-:Y:S01]  /*1210*/  @!UP1 ULEA UR6, UR37, UR6, 0x18 ;  /* 0x0000000625069291 */ /* 0x000fe2000f8ec0ff */
[----:B------:R-:W-:Y:S01]  /*1220*/  VOTEU.ALL UP1, P1 ;  /* 0x0000000000ff7886 */ /* 0x000fe20000820000 */
[----:B------:R-:W-:Y:S01]  /*1230*/  UISETP.NE.AND UP4, UPT, UR10, URZ, UPT ;  /* 0x000000ff0a00728c */ /* 0x000fe2000bf85270 */
[----:B------:R-:W3:Y:S09]  /*1240*/  FENCE.VIEW.ASYNC.S ;  /* 0x00000000000073c6 */ /* 0x000ef20000000000 */
[----:B---3--:R3:W4:Y:S01]  /*1250*/  @!UP1 SYNCS.EXCH.64 URZ, [UR6+0x330], UR12 ;  /* 0x0003300c06ff95b2 */ /* 0x0087220008000100 */
[----:B--2---:R-:W-:-:S09]  /*1260*/  UISETP.EQ.U32.AND UP1, UPT, UR8, 0x1, UPT ;  /* 0x000000010800788c */ /* 0x004fd2000bf22070 */
[----:B------:R-:W-:Y:S05]  /*1270*/  BRA.U !UP1, `(.L_x_16) ;  /* 0x0000000109087547 */ /* 0x000fea000b800000 */
[----:B-1--4-:R-:W-:Y:S01]  /*1280*/  UCGABAR_ARV ;  /* 0x00000000000079c7 */ /* 0x012fe20008000000 */
[----:B------:R-:W-:Y:S05]  /*1290*/  BRA `(.L_x_17) ;  /* 0x0000000000047947 */ /* 0x000fea0003800000 */
.L_x_16:
[----:B-1--4-:R-:W-:Y:S01]  /*12a0*/  NOP ;  /* 0x0000000000007918 */ /* 0x012fe20000000000 */
.L_x_17:
[----:B------:R-:W1:Y:S01]  /*12b0*/  S2R R166, SR_CTAID.Y ;  /* 0x0000000000a67919 */ /* 0x000e620000002600 */
[----:B------:R-:W-:-:S05]  /*12c0*/  CS2R.32 R165, SR_CgaSize ;  /* 0x0000000000a57805 */ /* 0x000fca0000008a00 */
[----:B------:R-:W-:-:S05]  /*12d0*/  IMAD R165, R165, -0xa0, RZ ;  /* 0xffffff60a5a57824 */ /* 0x000fca00078e02ff */
[----:B---3--:R-:W-:-:S14]  /*12e0*/  R2UR UR6, R165 ;  /* 0x00000000a50672ca */ /* 0x008fdc00000e0000 */
[----:B------:R-:W2:Y:S01]  /*12f0*/  LDCU UR6, c[0x0][UR6+0x2b4] ;  /* 0x00005680060677ac */ /* 0x000ea20008000800 */
[----:B------:R-:W-:-:S05]  /*1300*/  CS2R.32 R0, SR_CgaSize ;  /* 0x0000000000007805 */ /* 0x000fca0000008a00 */
[----:B------:R-:W-:-:S06]  /*1310*/  IMAD R0, R0, -0xa0, RZ ;  /* 0xffffff6000007824 */ /* 0x000fcc00078e02ff */
[----:B------:R-:W3:Y:S01]  /*1320*/  LDC R0, c[0x0][R0+0x2a4] ;  /* 0x0000a90000007b82 */ /* 0x000ee20000000800 */
[----:B------:R-:W-:Y:S01]  /*1330*/  PRMT R8, RZ, 0x7610, R8 ;  /* 0x00007610ff087816 */ /* 0x000fe20000000008 */
[----:B------:R-:W4:Y:S01]  /*1340*/  S2R R11, SR_CTAID.X ;  /* 0x00000000000b7919 */ /* 0x000f220000002500 */
[----:B------:R-:W-:-:S05]  /*1350*/  CS2R.32 R165, SR_CgaSize ;  /* 0x0000000000a57805 */ /* 0x000fca0000008a00 */
[----:B------:R-:W-:-:S05]  /*1360*/  IMAD R165, R165, -0xa0, RZ ;  /* 0xffffff60a5a57824 */ /* 0x000fca00078e02ff */
[----:B------:R-:W-:-:S14]  /*1370*/  R2UR UR8, R165 ;  /* 0x00000000a50872ca */ /* 0x000fdc00000e0000 */
[----:B------:R-:W3:Y:S01]  /*1380*/  LDCU UR8, c[0x0][UR8+0x2b0] ;  /* 0x00005600080877ac */ /* 0x000ee20008000800 */
[----:B------:R-:W-:Y:S01]  /*1390*/  UISETP.NE.AND UP2, UPT, UR10, 0x2, UPT ;  /* 0x000000020a00788c */ /* 0x000fe2000bf45270 */
[----:B------:R-:W2:Y:S01]  /*13a0*/  LDC R9, c[0x0][0xb24] ;  /* 0x0002c900ff097b82 */ /* 0x000ea20000000800 */
[----:B------:R-:W-:-:S05]  /*13b0*/  CS2R.32 R2, SR_CgaSize ;  /* 0x0000000000027805 */ /* 0x000fca0000008a00 */
[----:B------:R-:W-:-:S06]  /*13c0*/  IMAD R2, R2, -0xa0, RZ ;  /* 0xffffff6002027824 */ /* 0x000fcc00078e02ff */
[----:B------:R-:W3:Y:S08]  /*13d0*/  LDC R2, c[0x0][R2+0x2a0] ;  /* 0x0000a80002027b82 */ /* 0x000ef00000000800 */
[----:B------:R-:W3:Y:S01]  /*13e0*/  LDC R72, c[0x0][0xb24] ;  /* 0x0002c900ff487b82 */ /* 0x000ee20000000800 */
[----:B-1----:R-:W-:-:S07]  /*13f0*/  I2FP.F32.U32 R3, R166 ;  /* 0x000000a600037245 */ /* 0x002fce0000201000 */
[----:B------:R-:W1:Y:S01]  /*1400*/  S2UR UR36, SR_CTAID.Z ;  /* 0x00000000002479c3 */ /* 0x000e620000002700 */
[----:B--2---:R-:W-:Y:S01]  /*1410*/  ISETP.GE.AND P0, PT, R9, 0x1, PT ;  /* 0x000000010900780c */ /* 0x004fe20003f06270 */
[----:B----4-:R-:W-:Y:S01]  /*1420*/  IMAD.MOV.U32 R165, RZ, RZ, R11 ;  /* 0x000000ffffa57224 */ /* 0x010fe200078e000b */
[----:B------:R-:W-:Y:S01]  /*1430*/  I2FP.F32.U32 R4, R11 ;  /* 0x0000000b00047245 */ /* 0x000fe20000201000 */
[----:B------:R-:W-:Y:S01]  /*1440*/  FMUL R3, R3, UR6 ;  /* 0x0000000603037c20 */ /* 0x000fe20008400000 */
[----:B------:R-:W2:Y:S03]  /*1450*/  LDCU UR6, c[0x0][0xb30] ;  /* 0x00016600ff0677ac */ /* 0x000ea60008000800 */
[----:B---3--:R-:W-:Y:S01]  /*1460*/  FMUL R4, R4, UR8 ;  /* 0x0000000804047c20 */ /* 0x008fe20008400000 */
[----:B------:R-:W3:Y:S08]  /*1470*/  F2I.U32.TRUNC.NTZ R145, R3 ;  /* 0x0000000300917305 */ /* 0x000ef0000020f000 */
[----:B------:R-:W4:Y:S01]  /*1480*/  F2I.U32.TRUNC.NTZ R164, R4 ;  /* 0x0000000400a47305 */ /* 0x000f22000020f000 */
[----:B--2---:R-:W-:Y:S01]  /*1490*/  UISETP.NE.AND UP3, UPT, UR6, 0x1, UPT ;  /* 0x000000010600788c */ /* 0x004fe2000bf65270 */
[----:B---3--:R-:W-:-:S05]  /*14a0*/  IADD3 R145, PT, PT, -R145, RZ, RZ ;  /* 0x000000ff91917210 */ /* 0x008fca0007ffe1ff */
[----:B------:R-:W-:Y:S01]  /*14b0*/  IMAD R145, R0, R145, R166 ;  /* 0x0000009100917224 */ /* 0x000fe200078e02a6 */
[----:B------:R-:W-:Y:S01]  /*14c0*/  PRMT R0, RZ, 0x7610, R0 ;  /* 0x00007610ff007816 */ /* 0x000fe20000000000 */
[----:B----4-:R-:W-:-:S04]  /*14d0*/  IMAD.MOV R164, RZ, RZ, -R164 ;  /* 0x000000ffffa47224 */ /* 0x010fc800078e0aa4 */
[----:B------:R-:W-:Y:S01]  /*14e0*/  IMAD R164, R2, R164, R11 ;  /* 0x000000a402a47224 */ /* 0x000fe200078e020b */
[----:B-1----:R-:W-:Y:S06]  /*14f0*/  BRA.U UP4, `(.L_x_18) ;  /* 0x0000000104247547 */ /* 0x002fec000b800000 */
[----:B------:R-:W-:Y:S01]  /*1500*/  ISETP.NE.AND P1, PT, R145, RZ, PT ;  /* 0x000000ff9100720c */ /* 0x000fe20003f25270 */
[----:B------:R-:W-:Y:S01]  /*1510*/  IMAD.MOV.U32 R0, RZ, RZ, 0x3 ;  /* 0x00000003ff007424 */ /* 0x000fe200078e00ff */
[C---:B------:R-:W-:Y:S02]  /*1520*/  LOP3.LUT R3, R164.reuse, 0xfffffffe, RZ, 0xc0, !PT ;  /* 0xfffffffea4037812 */ /* 0x040fe400078ec0ff */
[----:B------:R-:W-:Y:S02]  /*1530*/  ISETP.LT.U32.OR P1, PT, R164, 0x2, !P1 ;  /* 0x00000002a400780c */ /* 0x000fe40004f21470 */
[----:B------:R-:W-:Y:S02]  /*1540*/  SHF.L.U32 R0, R0, R3, RZ ;  /* 0x0000000300007219 */ /* 0x000fe400000006ff */
[----:B------:R-:W-:Y:S02]  /*1550*/  SEL R5, RZ, 0x1, !P1 ;  /* 0x00000001ff057807 */ /* 0x000fe40004800000 */
[----:B------:R-:W-:-:S05]  /*1560*/  SEL R2, RZ, 0x2, !P1 ;  /* 0x00000002ff027807 */ /* 0x000fca0004800000 */
[----:B------:R-:W-:-:S05]  /*1570*/  IMAD.IADD R2, R5, 0x1, R2 ;  /* 0x0000000105027824 */ /* 0x000fca00078e0202 */
[----:B------:R-:W-:Y:S02]  /*1580*/  PRMT R8, R2, 0x7610, R8 ;  /* 0x0000761002087816 */ /* 0x000fe40000000008 */
.L_x_18:
[----:B------:R-:W-:Y:S05]  /*1590*/  @!P0 BRA `(.L_x_19) ;  /* 0x0000000000b88947 */ /* 0x000fea0003800000 */
[----:B------:R-:W1:Y:S01]  /*15a0*/  LDC.64 R4, c[0x0][0xb18] ;  /* 0x0002c600ff047b82 */ /* 0x000e620000000a00 */
[----:B------:R-:W-:-:S07]  /*15b0*/  ISETP.NE.AND P0, PT, R9, 0x1, PT ;  /* 0x000000010900780c */ /* 0x000fce0003f05270 */
[----:B------:R-:W2:Y:S08]  /*15c0*/  LDC R14, c[0x0][0xb0c] ;  /* 0x0002c300ff0e7b82 */ /* 0x000eb00000000800 */
[----:B------:R-:W3:Y:S08]  /*15d0*/  LDC R13, c[0x0][0x370] ;  /* 0x0000dc00ff0d7b82 */ /* 0x000ef00000000800 */
[----:B------:R-:W4:Y:S01]  /*15e0*/  LDC R16, c[0x0][0x374] ;  /* 0x0000dd00ff107b82 */ /* 0x000f220000000800 */
[----:B-1----:R-:W-:-:S07]  /*15f0*/  ISETP.NE.AND P1, PT, R4, 0x1, PT ;  /* 0x000000010400780c */ /* 0x002fce0003f25270 */
[----:B------:R-:W3:Y:S01]  /*1600*/  LDC.64 R6, c[0x0][0xb10] ;  /* 0x0002c400ff067b82 */ /* 0x000ee20000000a00 */
[----:B--2---:R-:W-:-:S07]  /*1610*/  ISETP.NE.AND P2, PT, R14, 0x1, PT ;  /* 0x000000010e00780c */ /* 0x004fce0003f45270 */
[----:B------:R-:W1:Y:S08]  /*1620*/  LDC R12, c[0x0][0xb20] ;  /* 0x0002c800ff0c7b82 */ /* 0x000e700000000800 */
[----:B------:R-:W2:Y:S01]  /*1630*/  LDC.64 R2, c[0x0][0xb28] ;  /* 0x0002ca00ff027b82 */ /* 0x000ea20000000a00 */
[----:B----4-:R-:W-:-:S04]  /*1640*/  IMAD.HI.U32 R15, R16, R5, RZ ;  /* 0x00000005100f7227 */ /* 0x010fc800078e00ff */
[----:B------:R-:W-:-:S04]  /*1650*/  IMAD.HI.U32 R5, R166, R5, RZ ;  /* 0x00000005a6057227 */ /* 0x000fc800078e00ff */
[----:B---3--:R-:W-:-:S04]  /*1660*/  IMAD.HI.U32 R18, R13, R6, RZ ;  /* 0x000000060d127227 */ /* 0x008fc800078e00ff */
[C---:B------:R-:W-:Y:S01]  /*1670*/  IMAD.HI.U32 R20, R11.reuse, R6, RZ ;  /* 0x000000060b147227 */ /* 0x040fe200078e00ff */
[-C--:B------:R-:W-:Y:S02]  /*1680*/  @P2 SHF.R.U32.HI R13, RZ, R7.reuse, R18 ;  /* 0x00000007ff0d2219 */ /* 0x080fe40000011612 */
[-C--:B-1----:R-:W-:Y:S02]  /*1690*/  @P1 SHF.R.U32.HI R16, RZ, R12.reuse, R15 ;  /* 0x0000000cff101219 */ /* 0x082fe4000001160f */
[----:B------:R-:W-:Y:S02]  /*16a0*/  SHF.R.U32.HI R5, RZ, R12, R5 ;  /* 0x0000000cff057219 */ /* 0x000fe40000011605 */
[----:B------:R-:W-:Y:S02]  /*16b0*/  SHF.R.U32.HI R20, RZ, R7, R20 ;  /* 0x00000007ff147219 */ /* 0x000fe40000011614 */
[----:B------:R-:W-:Y:S01]  /*16c0*/  SEL R5, R166, R5, !P1 ;  /* 0x00000005a6057207 */ /* 0x000fe20004800000 */
[----:B--2---:R-:W-:Y:S01]  /*16d0*/  IMAD.HI.U32 R18, R16, R2, RZ ;  /* 0x0000000210127227 */ /* 0x004fe200078e00ff */
[----:B------:R-:W-:-:S02]  /*16e0*/  SEL R165, R11, R20, !P2 ;  /* 0x000000140ba57207 */ /* 0x000fc40005000000 */
[----:B------:R-:W-:Y:S01]  /*16f0*/  IADD3 R7, PT, PT, -R5, RZ, RZ ;  /* 0x000000ff05077210 */ /* 0x000fe20007ffe1ff */
[----:B------:R-:W-:Y:S01]  /*1700*/  IMAD.HI.U32 R6, R13, R2, RZ ;  /* 0x000000020d067227 */ /* 0x000fe200078e00ff */
[----:B------:R-:W-:-:S03]  /*1710*/  @P0 SHF.R.U32.HI R16, RZ, R3, R18 ;  /* 0x00000003ff100219 */ /* 0x000fc60000011612 */
[----:B------:R-:W-:Y:S01]  /*1720*/  IMAD R7, R4, R7, R166 ;  /* 0x0000000704077224 */ /* 0x000fe200078e02a6 */
[----:B------:R-:W-:Y:S01]  /*1730*/  @P0 SHF.R.U32.HI R13, RZ, R3, R6 ;  /* 0x00000003ff0d0219 */ /* 0x000fe20000011606 */
[----:B------:R-:W-:-:S04]  /*1740*/  IMAD R16, R16, R9, RZ ;  /* 0x0000000910107224 */ /* 0x000fc800078e02ff */
[----:B------:R-:W-:Y:S01]  /*1750*/  IMAD R6, R13, R9, RZ ;  /* 0x000000090d067224 */ /* 0x000fe200078e02ff */
[----:B------:R-:W-:-:S04]  /*1760*/  ISETP.GE.AND P1, PT, R5, R16, PT ;  /* 0x000000100500720c */ /* 0x000fc80003f26270 */
[----:B------:R-:W-:Y:S01]  /*1770*/  ISETP.GE.OR P1, PT, R165, R6, P1 ;  /* 0x00000006a500720c */ /* 0x000fe20000f26670 */
[----:B------:R-:W-:-:S05]  /*1780*/  IMAD.HI.U32 R6, R5, R2, RZ ;  /* 0x0000000205067227 */ /* 0x000fca00078e00ff */
[----:B------:R-:W-:-:S04]  /*1790*/  SHF.R.U32.HI R6, RZ, R3, R6 ;  /* 0x00000003ff067219 */ /* 0x000fc80000011606 */
[----:B------:R-:W-:-:S03]  /*17a0*/  SEL R6, R5, R6, !P0 ;  /* 0x0000000605067207 */ /* 0x000fc60004000000 */
[----:B------:R-:W-:Y:S01]  /*17b0*/  @!P1 IMAD.HI.U32 R12, R165, R2, RZ ;  /* 0x00000002a50c9227 */ /* 0x000fe200078e00ff */
[----:B------:R-:W-:-:S04]  /*17c0*/  IADD3 R2, PT, PT, -R6, RZ, RZ ;  /* 0x000000ff06027210 */ /* 0x000fc80007ffe1ff */
[----:B------:R-:W-:Y:S01]  /*17d0*/  @!P1 SHF.R.U32.HI R12, RZ, R3, R12 ;  /* 0x00000003ff0c9219 */ /* 0x000fe2000001160c */
[----:B------:R-:W-:-:S03]  /*17e0*/  IMAD R2, R9, R2, R5 ;  /* 0x0000000209027224 */ /* 0x000fc600078e0205 */
[----:B------:R-:W-:-:S05]  /*17f0*/  @!P1 SEL R3, R165, R12, !P0 ;  /* 0x0000000ca5039207 */ /* 0x000fca0004000000 */
[--C-:B------:R-:W-:Y:S02]  /*1800*/  @!P1 IMAD.IADD R6, R6, 0x1, -R3.reuse ;  /* 0x0000000106069824 */ /* 0x100fe400078e0a03 */
[----:B------:R-:W-:Y:S01]  /*1810*/  @!P1 IMAD R3, R2, R13, R3 ;  /* 0x0000000d02039224 */ /* 0x000fe200078e0203 */
[----:B------:R-:W-:Y:S01]  /*1820*/  IADD3 R2, PT, PT, -R165, RZ, RZ ;  /* 0x000000ffa5027210 */ /* 0x000fe20007ffe1ff */
[----:B------:R-:W-:Y:S02]  /*1830*/  @!P1 IMAD R5, R6, R9, R165 ;  /* 0x0000000906059224 */ /* 0x000fe400078e02a5 */
[----:B------:R-:W-:Y:S02]  /*1840*/  @!P1 IMAD.MOV.U32 R165, RZ, RZ, R3 ;  /* 0x000000ffffa59224 */ /* 0x000fe400078e0003 */
[----:B------:R-:W-:Y:S02]  /*1850*/  IMAD R2, R14, R2, R11 ;  /* 0x000000020e027224 */ /* 0x000fe400078e020b */
[----:B------:R-:W-:-:S02]  /*1860*/  IMAD R166, R5, R4, R7 ;  /* 0x0000000405a67224 */ /* 0x000fc400078e0207 */
[----:B------:R-:W-:Y:S02]  /*1870*/  IMAD R165, R165, R14, R2 ;  /* 0x0000000ea5a57224 */ /* 0x000fe400078e0202 */
.L_x_19:
[----:B------:R-:W-:Y:S05]  /*1880*/  BRA.U UP3, `(.L_x_20) ;  /* 0x0000000103407547 */ /* 0x000fea000b800000 */
[----:B------:R-:W1:Y:S08]  /*1890*/  LDC.64 R4, c[0x0][0xb10] ;  /* 0x0002c400ff047b82 */ /* 0x000e700000000a00 */
[----:B------:R-:W2:Y:S08]  /*18a0*/  LDC.64 R2, c[0x0][0xb18] ;  /* 0x0002c600ff027b82 */ /* 0x000eb00000000a00 */
[----:B------:R-:W3:Y:S08]  /*18b0*/  LDC R6, c[0x0][0xb20] ;  /* 0x0002c800ff067b82 */ /* 0x000ef00000000800 */
[----:B------:R-:W4:Y:S01]  /*18c0*/  LDC R12, c[0x0][0xb0c] ;  /* 0x0002c300ff0c7b82 */ /* 0x000f220000000800 */
[----:B-1----:R-:W-:-:S05]  /*18d0*/  IMAD.HI.U32 R4, R165, R4, RZ ;  /* 0x00000004a5047227 */ /* 0x002fca00078e00ff */
[----:B------:R-:W-:Y:S01]  /*18e0*/  SHF.R.U32.HI R4, RZ, R5, R4 ;  /* 0x00000005ff047219 */ /* 0x000fe20000011604 */
[----:B--2---:R-:W-:Y:S01]  /*18f0*/  IMAD.HI.U32 R3, R166, R3, RZ ;  /* 0x00000003a6037227 */ /* 0x004fe200078e00ff */
[----:B------:R-:W-:-:S04]  /*1900*/  ISETP.NE.AND P0, PT, R2, 0x1, PT ;  /* 0x000000010200780c */ /* 0x000fc80003f05270 */
[----:B---3--:R-:W-:-:S04]  /*1910*/  SHF.R.U32.HI R3, RZ, R6, R3 ;  /* 0x00000006ff037219 */ /* 0x008fc80000011603 */
[----:B------:R-:W-:Y:S02]  /*1920*/  SEL R3, R166, R3, !P0 ;  /* 0x00000003a6037207 */ /* 0x000fe40004000000 */
[----:B----4-:R-:W-:-:S04]  /*1930*/  ISETP.NE.AND P1, PT, R12, 0x1, PT ;  /* 0x000000010c00780c */ /* 0x010fc80003f25270 */
[----:B------:R-:W-:-:S05]  /*1940*/  SEL R6, R165, R4, !P1 ;  /* 0x00000004a5067207 */ /* 0x000fca0004800000 */
[----:B------:R-:W-:Y:S02]  /*1950*/  IMAD.IADD R4, R3, 0x1, -R6 ;  /* 0x0000000103047824 */ /* 0x000fe400078e0a06 */
[----:B------:R-:W-:Y:S02]  /*1960*/  IMAD.IADD R3, R6, 0x1, -R3 ;  /* 0x0000000106037824 */ /* 0x000fe400078e0a03 */
[----:B------:R-:W-:Y:S02]  /*1970*/  IMAD R165, R4, R12, R165 ;  /* 0x0000000c04a57224 */ /* 0x000fe400078e02a5 */
[----:B------:R-:W-:Y:S02]  /*1980*/  IMAD R166, R3, R2, R166 ;  /* 0x0000000203a67224 */ /* 0x000fe400078e02a6 */
.L_x_20:
[----:B------:R-:W-:Y:S05]  /*1990*/  BRA.U !UP1, `(.L_x_21) ;  /* 0x00000001090c7547 */ /* 0x000fea000b800000 */
[----:B------:R-:W-:Y:S01]  /*19a0*/  UCGABAR_WAIT ;  /* 0x0000000000007dc7 */ /* 0x000fe20008000000 */
[----:B------:R-:W-:Y:S01]  /*19b0*/  CCTL.IVALL ;  /* 0x00000000ff00798f */ /* 0x000fe20002000000 */
[----:B------:R-:W-:Y:S05]  /*19c0*/  BRA `(.L_x_22) ;  /* 0x0000000000047947 */ /* 0x000fea0003800000 */
.L_x_21:
[----:B------:R-:W-:Y:S06]  /*19d0*/  BAR.SYNC.DEFER_BLOCKING 0x0 ;  /* 0x0000000000007b1d */ /* 0x000fec0000010000 */
.L_x_22:
[----:B------:R-:W-:Y:S05]  /*19e0*/  BRA.U UP2, `(.L_x_23) ;  /* 0x0000002502e87547 */ /* 0x000fea000b800000 */
[----:B------:R-:W1:Y:S01]  /*19f0*/  LDCU UR15, c[0x0][0x38c] ;  /* 0x00007180ff0f77ac */ /* 0x000e620008000800 */
[----:B------:R-:W2:Y:S01]  /*1a00*/  LDC R9, c[0x0][0x370] ;  /* 0x0000dc00ff097b82 */ /* 0x000ea20000000800 */
[C---:B------:R-:W-:Y:S01]  /*1a10*/  IMAD.SHL.U32 R17, R11.reuse, 0x20, RZ ;  /* 0x000000200b117824 */ /* 0x040fe200078e00ff */
[----:B------:R-:W-:Y:S01]  /*1a20*/  PLOP3.LUT P1, PT, PT, PT, UP5, 0x80, 0x8 ;  /* 0x000000000008781c */ /* 0x000fe20003f2f058 */
[----:B------:R-:W-:Y:S01]  /*1a30*/  UISETP.NE.AND UP1, UPT, UR10, URZ, UPT ;  /* 0x000000ff0a00728c */ /* 0x000fe2000bf25270 */
[----:B------:R-:W-:Y:S01]  /*1a40*/  ISETP.NE.AND P4, PT, R10, RZ, P5 ;  /* 0x000000ff0a00720c */ /* 0x000fe20002f85270 */
[----:B------:R-:W-:Y:S01]  /*1a50*/  IMAD.SHL.U32 R16, R11, 0x80, RZ ;  /* 0x000000800b107824 */ /* 0x000fe200078e00ff */
[----:B------:R-:W-:Y:S01]  /*1a60*/  PLOP3.LUT P1, PT, P1, PT, PT, 0x8, 0x80 ;  /* 0x000000000080781c */ /* 0x000fe20000f2e170 */
[----:B------:R-:W-:Y:S01]  /*1a70*/  IMAD.MOV.U32 R15, RZ, RZ, 0x1 ;  /* 0x00000001ff0f7424 */ /* 0x000fe200078e00ff */
[----:B------:R-:W3:Y:S01]  /*1a80*/  LDC R0, c[0x0][0x374] ;  /* 0x0000dd00ff007b82 */ /* 0x000ee20000000800 */
[----:B------:R-:W-:Y:S01]  /*1a90*/  IMAD.MOV.U32 R14, RZ, RZ, RZ ;  /* 0x000000ffff0e7224 */ /* 0x000fe200078e00ff */
[----:B------:R-:W-:Y:S01]  /*1aa0*/  CS2R R12, SRZ ;  /* 0x00000000000c7805 */ /* 0x000fe2000001ff00 */
[----:B------:R-:W-:Y:S01]  /*1ab0*/  IMAD.MOV.U32 R10, RZ, RZ, 0x1 ;  /* 0x00000001ff0a7424 */ /* 0x000fe200078e00ff */
[----:B------:R-:W-:Y:S01]  /*1ac0*/  LOP3.LUT R17, R17, 0x20, RZ, 0xc0, !PT ;  /* 0x0000002011117812 */ /* 0x000fe200078ec0ff */
[----:B------:R-:W4:Y:S01]  /*1ad0*/  LDCU.64 UR24, c[0x0][0x348] ;  /* 0x00006900ff1877ac */ /* 0x000f220008000a00 */
[----:B-1----:R-:W-:-:S02]  /*1ae0*/  UIADD3 UR4, UPT, UPT, UR15, 0x1f, URZ ;  /* 0x0000001f0f047890 */ /* 0x002fc4000fffe0ff */
[----:B------:R-:W-:Y:S02]  /*1af0*/  USEL UR7, UR7, 0x2, UP1 ;  /* 0x0000000207077887 */ /* 0x000fe40008800000 */
[----:B------:R-:W-:Y:S01]  /*1b00*/  USHF.R.S32.HI UR22, URZ, 0x1f, UR4 ;  /* 0x0000001fff167899 */ /* 0x000fe20008011404 */
[----:B------:R-:W-:-:S03]  /*1b10*/  UMOV UR13, URZ ;  /* 0x000000ff000d7c82 */ /* 0x000fc60008000000 */
[----:B------:R-:W-:Y:S02]  /*1b20*/  ULEA.HI UR22, UR22, UR4, URZ, 0x5 ;  /* 0x0000000416167291 */ /* 0x000fe4000f8f28ff */
[----:B------:R-:W-:Y:S02]  /*1b30*/  UIADD3 UR4, UPT, UPT, UR15, -0x1, URZ ;  /* 0xffffffff0f047890 */ /* 0x000fe4000fffe0ff */
[----:B------:R-:W-:Y:S02]  /*1b40*/  USHF.R.S32.HI UR22, URZ, 0x5, UR22 ;  /* 0x00000005ff167899 */ /* 0x000fe40008011416 */
[----:B------:R-:W-:Y:S02]  /*1b50*/  UISETP.GE.U32.AND UP2, UPT, UR4, -0x3f, UPT ;  /* 0xffffffc10400788c */ /* 0x000fe4000bf46070 */
[----:B------:R-:W-:Y:S02]  /*1b60*/  UISETP.LT.U32.AND UP0, UPT, UR22, 0x29, UPT ;  /* 0x000000291600788c */ /* 0x000fe4000bf01070 */
[----:B------:R-:W-:-:S02]  /*1b70*/  UIADD3 UR15, UPT, UPT, UR15, 0x3e, URZ ;  /* 0x0000003e0f0f7890 */ /* 0x000fc4000fffe0ff */
[----:B------:R-:W-:-:S04]  /*1b80*/  USEL UR21, UR22, 0x29, UP0 ;  /* 0x0000002916157887 */ /* 0x000fc80008000000 */
[----:B------:R-:W-:Y:S02]  /*1b90*/  UIADD3 UR6, UPT, UPT, UR21, -0x1, URZ ;  /* 0xffffffff15067890 */ /* 0x000fe4000fffe0ff */
[----:B------:R-:W-:Y:S02]  /*1ba0*/  @UP2 UIADD3 UR6, UPT, UPT, UR21, URZ, URZ ;  /* 0x000000ff15062290 */ /* 0x000fe4000fffe0ff */
[----:B------:R-:W-:Y:S02]  /*1bb0*/  UIADD3 UR14, UPT, UPT, UR22, -UR21, URZ ;  /* 0x80000015160e7290 */ /* 0x000fe4000fffe0ff */
[----:B------:R-:W-:Y:S02]  /*1bc0*/  UIADD3 UR5, UPT, UPT, UR6, 0x1, URZ ;  /* 0x0000000106057890 */ /* 0x000fe4000fffe0ff */
[----:B--2-4-:R-:W-:-:S12]  /*1bd0*/  UIADD3 UR6, UPT, UPT, -UR6, URZ, URZ ;  /* 0x000000ff06067290 */ /* 0x014fd8000fffe1ff */
.L_x_43:
[----:B------:R-:W-:Y:S01]  /*1be0*/  UISETP.NE.AND UP0, UPT, UR37, URZ, UPT ;  /* 0x000000ff2500728c */ /* 0x000fe2000bf05270 */
[----:B------:R-:W1:Y:S08]  /*1bf0*/  S2UR UR37, SR_CgaCtaId ;  /* 0x00000000002579c3 */ /* 0x000e700000008800 */
[----:B------:R-:W-:Y:S05]  /*1c00*/  BRA.U UP0, `(.L_x_24) ;  /* 0x0000000100347547 */ /* 0x000fea000b800000 */
[----:B------:R-:W2:Y:S01]  /*1c10*/  S2R R2, SR_CgaCtaId ;  /* 0x0000000000027919 */ /* 0x000ea20000008800 */
[----:B------:R-:W-:-:S04]  /*1c20*/  MOV R3, 0x400 ;  /* 0x0000040000037802 */ /* 0x000fc80000000f00 */
[----:B--2---:R-:W-:Y:S02]  /*1c30*/  LEA R3, R2, R3, 0x18 ;  /* 0x0000000302037211 */ /* 0x004fe400078ec0ff */
[----:B------:R-:W-:-:S03]  /*1c40*/  SHF.L.U32 R2, R10, 0x1f, RZ ;  /* 0x0000001f0a027819 */ /* 0x000fc600000006ff */
[----:B------:R-:W-:-:S04]  /*1c50*/  IMAD R3, R12, 0x8, R3 ;  /* 0x000000080c037824 */ /* 0x000fc800078e0203 */
[----:B------:R-:W2:Y:S02]  /*1c60*/  SYNCS.PHASECHK.TRANS64.TRYWAIT P0, [R3+URZ+0x320], R2 ;  /* 0x00032002030075a7 */ /* 0x000ea400080011ff */
[----:B--2---:R-:W-:Y:S05]  /*1c70*/  @!P0 BRA `(.L_x_25) ;  /* 0x0000006c007c8947 */ /* 0x004fea0003800000 */
.L_x_151:
[----:B------:R-:W-:Y:S01]  /*1c80*/  VIADD R12, R12, 0x1 ;  /* 0x000000010c0c7836 */ /* 0x000fe20000000000 */
[----:B------:R2:W-:Y:S04]  /*1c90*/  SYNCS.ARRIVE.TRANS64.A1T0 RZ, [R3+URZ+0x310], RZ ;  /* 0x000310ff03ff79a7 */ /* 0x0005e800081000ff */
[----:B------:R-:W-:-:S04]  /*1ca0*/  ISETP.NE.AND P0, PT, R12, 0x2, PT ;  /* 0x000000020c00780c */ /* 0x000fc80003f05270 */
[----:B------:R-:W-:Y:S02]  /*1cb0*/  SEL R12, R12, RZ, P0 ;  /* 0x000000ff0c0c7207 */ /* 0x000fe40000000000 */
[----:B--2---:R-:W-:-:S04]  /*1cc0*/  SEL R3, RZ, 0x1, P0 ;  /* 0x00000001ff037807 */ /* 0x004fc80000000000 */
[----:B------:R-:W-:-:S07]  /*1cd0*/  LOP3.LUT R10, R10, R3, RZ, 0x3c, !PT ;  /* 0x000000030a0a7212 */ /* 0x000fce00078e3cff */
.L_x_24:
[----:B------:R-:W-:Y:S01]  /*1ce0*/  UMOV UR4, 0x400 ;  /* 0x0000040000047882 */ /* 0x000fe20000000000 */
[----:B------:R-:W-:Y:S01]  /*1cf0*/  LEA.HI R3, R165, R165, RZ, 0x1 ;  /* 0x000000a5a5037211 */ /* 0x000fe200078f08ff */
[----:B-1----:R-:W-:Y:S01]  /*1d00*/  ULEA UR4, UR37, UR4, 0x18 ;  /* 0x0000000425047291 */ /* 0x002fe2000f8ec0ff */
[----:B------:R-:W-:Y:S01]  /*1d10*/  SHF.L.U32 R2, R15, 0x1f, RZ ;  /* 0x0000001f0f027819 */ /* 0x000fe200000006ff */
[----:B------:R-:W-:Y:S01]  /*1d20*/  UISETP.GE.U32.AND UP0, UPT, UR15, 0x3f, UPT ;  /* 0x0000003f0f00788c */ /* 0x000fe2000bf06070 */
[----:B------:R-:W-:Y:S01]  /*1d30*/  R2UR UR35, R16 ;  /* 0x00000000102372ca */ /* 0x000fe200000e0000 */
[----:B------:R-:W-:Y:S01]  /*1d40*/  ULEA UR8, UR13, UR4, 0x3 ;  /* 0x000000040d087291 */ /* 0x000fe2000f8e18ff */
[----:B------:R-:W-:Y:S01]  /*1d50*/  IMAD.SHL.U32 R3, R3, 0x80, RZ ;  /* 0x0000008003037824 */ /* 0x000fe200078e00ff */
[----:B------:R-:W-:Y:S01]  /*1d60*/  R2UR UR11, R17 ;  /* 0x00000000110b72ca */ /* 0x000fe200000e0000 */
[----:B------:R-:W-:-:S03]  /*1d70*/  UMOV UR23, URZ ;  /* 0x000000ff00177c82 */ /* 0x000fc60008000000 */
[----:B------:R-:W-:-:S03]  /*1d80*/  LOP3.LUT R3, R3, 0xffffff00, RZ, 0xc0, !PT ;  /* 0xffffff0003037812 */ /* 0x000fc600078ec0ff */
[----:B------:R1:W2:Y:S01]  /*1d90*/  SYNCS.PHASECHK.TRANS64.TRYWAIT P0, [UR8+0x148], R2 ;  /* 0x00014802ff0075a7 */ /* 0x0002a20008001108 */
[----:B------:R-:W-:Y:S02]  /*1da0*/  R2UR UR9, R3 ;  /* 0x00000000030972ca */ /* 0x000fe400000e0000 */
[----:B------:R-:W-:-:S11]  /*1db0*/  R2UR UR8, R166 ;  /* 0x00000000a60872ca */ /* 0x000fd600000e0000 */
[----:B------:R-:W-:Y:S02]  /*1dc0*/  ULOP3.LUT UR35, UR9, 0x80, UR35, 0xf8, !UPT ;  /* 0x0000008009237892 */ /* 0x000fe4000f8ef823 */
[----:B------:R-:W-:Y:S01]  /*1dd0*/  ULEA UR11, UR8, UR11, 0x6 ;  /* 0x0000000b080b7291 */ /* 0x000fe2000f8e30ff */
[----:B------:R-:W-:Y:S11]  /*1de0*/  BRA.U !UP0, `(.L_x_26) ;  /* 0x0000000108c07547 */ /* 0x000ff6000b800000 */
[----:B------:R-:W-:Y:S01]  /*1df0*/  UMOV UR16, UR6 ;  /* 0x0000000600107c82 */ /* 0x000fe20008000000 */
[----:B------:R-:W-:Y:S01]  /*1e00*/  UMOV UR17, UR13 ;  /* 0x0000000d00117c82 */ /* 0x000fe20008000000 */
[----:B------:R-:W-:-:S05]  /*1e10*/  UMOV UR34, URZ ;  /* 0x000000ff00227c82 */ /* 0x000fca0008000000 */
.L_x_32:
[----:B------:R-:W-:Y:S01]  /*1e20*/  ULEA UR33, UR17, UR4, 0x3 ;  /* 0x0000000411217291 */ /* 0x000fe2000f8e18ff */
[----:B------:R-:W-:Y:S01]  /*1e30*/  @P5 MOV R3, 0x2800 ;  /* 0x0000280000035802 */ /* 0x000fe20000000f00 */
[----:B-12-4-:R-:W-:Y:S10]  /*1e40*/  @P0 BRA `(.L_x_27) ;  /* 0x00000000000c0947 */ /* 0x016ff40003800000 */
[----:B------:R-:W-:-:S04]  /*1e50*/  SHF.L.U32 R5, R15, 0x1f, RZ ;  /* 0x0000001f0f057819 */ /* 0x000fc800000006ff */
[----:B------:R-:W2:Y:S02]  /*1e60*/  SYNCS.PHASECHK.TRANS64.TRYWAIT P0, [UR33+0x148], R5 ;  /* 0x00014805ff0075a7 */ /* 0x000ea40008001121 */
[----:B--2---:R-:W-:Y:S05]  /*1e70*/  @!P0 BRA `(.L_x_28) ;  /* 0x0000006c00108947 */ /* 0x004fea0003800000 */
.L_x_27:
[----:B------:R2:W-:Y:S01]  /*1e80*/  @P5 SYNCS.ARRIVE.TRANS64 RZ, [UR33], R3 ;  /* 0x00000003ffff59a7 */ /* 0x0005e20008000021 */
[----:B------:R-:W-:Y:S02]  /*1e90*/  ULOP3.LUT UR8, UR7, 0x2, URZ, 0xfc, !UPT ;  /* 0x0000000207087892 */ /* 0x000fe4000f8efcff */
[----:B------:R-:W-:Y:S02]  /*1ea0*/  UIADD3 UR16, UPT, UPT, UR16, 0x1, URZ ;  /* 0x0000000110107890 */ /* 0x000fe4000fffe0ff */
[----:B------:R-:W-:Y:S02]  /*1eb0*/  UISETP.NE.AND UP0, UPT, UR8, 0x2, UPT ;  /* 0x000000020800788c */ /* 0x000fe4000bf05270 */
[----:B------:R-:W-:-:S07]  /*1ec0*/  UISETP.NE.AND UP2, UPT, UR16, 0x1, UPT ;  /* 0x000000011000788c */ /* 0x000fce000bf45270 */
[----:B------:R-:W-:Y:S05]  /*1ed0*/  BRA.U UP0, `(.L_x_29) ;  /* 0x0000000100047547 */ /* 0x000fea000b800000 */
[----:B------:R-:W-:Y:S05]  /*1ee0*/  BPT.TRAP 0x1 ;  /* 0x000000040000795c */ /* 0x000fea0000300000 */
.L_x_29:
[----:B------:R-:W-:Y:S04]  /*1ef0*/  BSSY.RECONVERGENT B0, `(.L_x_30) ;  /* 0x0000003000007945 */ /* 0x000fe80003800200 */
[----:B------:R-:W-:Y:S05]  /*1f00*/  @!P4 BRA `(.L_x_31) ;  /* 0x000000000004c947 */ /* 0x000fea0003800000 */
[----:B------:R-:W-:Y:S05]  /*1f10*/  BPT.TRAP 0x1 ;  /* 0x000000040000795c */ /* 0x000fea0000300000 */
.L_x_31:
[----:B------:R-:W-:Y:S05]  /*1f20*/  BSYNC.RECONVERGENT B0 ;  /* 0x0000000000007941 */ /* 0x000fea0003800200 */
.L_x_30:
[----:B------:R-:W-:Y:S02]  /*1f30*/  UIADD3 UR13, UPT, UPT, UR17, 0x1, URZ ;  /* 0x00000001110d7890 */ /* 0x000fe4000fffe0ff */
[----:B------:R-:W-:Y:S02]  /*1f40*/  ULEA UR32, UR17, UR4, 0xc ;  /* 0x0000000411207291 */ /* 0x000fe4000f8e60ff */
[----:B------:R-:W-:Y:S02]  /*1f50*/  UISETP.NE.AND UP0, UPT, UR13, 0x29, UPT ;  /* 0x000000290d00788c */ /* 0x000fe4000bf05270 */
[----:B------:R-:W-:Y:S02]  /*1f60*/  UIADD3 UR28, UP1, UPT, UR24, 0x80, URZ ;  /* 0x00000080181c7890 */ /* 0x000fe4000ff3e0ff */
[----:B------:R-:W-:Y:S02]  /*1f70*/  USEL UR9, URZ, 0x1, UP0 ;  /* 0x00000001ff097887 */ /* 0x000fe40008000000 */
[----:B------:R-:W-:-:S02]  /*1f80*/  USEL UR13, UR13, URZ, UP0 ;  /* 0x000000ff0d0d7287 */ /* 0x000fc40008000000 */
[----:B------:R-:W-:Y:S02]  /*1f90*/  UIADD3 UR26, UP0, UPT, UR24, 0x180, URZ ;  /* 0x00000180181a7890 */ /* 0x000fe4000ff1e0ff */
[----:B------:R-:W-:Y:S01]  /*1fa0*/  ULEA UR8, UR13, UR4, 0x3 ;  /* 0x000000040d087291 */ /* 0x000fe2000f8e18ff */
[----:B------:R-:W-:Y:S01]  /*1fb0*/  LOP3.LUT R15, R15, UR9, RZ, 0x3c, !PT ;  /* 0x000000090f0f7c12 */ /* 0x000fe2000f8e3cff */
[----:B------:R-:W-:Y:S02]  /*1fc0*/  ULOP3.LUT UR33, UR33, 0xfefffff8, URZ, 0xc0, !UPT ;  /* 0xfefffff821217892 */ /* 0x000fe4000f8ec0ff */
[----:B------:R-:W-:Y:S01]  /*1fd0*/  UIADD3.X UR29, UPT, UPT, URZ, UR25, URZ, UP1, !UPT ;  /* 0x00000019ff1d7290 */ /* 0x000fe20008ffe4ff */
[----:B-1----:R-:W-:Y:S01]  /*1fe0*/  SHF.L.U32 R2, R15, 0x1f, RZ ;  /* 0x0000001f0f027819 */ /* 0x002fe200000006ff */
[----:B------:R-:W-:Y:S02]  /*1ff0*/  UIADD3 UR32, UPT, UPT, UR32, 0x4600, URZ ;  /* 0x0000460020207890 */ /* 0x000fe4000fffe0ff */
[----:B------:R-:W-:Y:S01]  /*2000*/  UIADD3.X UR27, UPT, UPT, URZ, UR25, URZ, UP0, !UPT ;  /* 0x00000019ff1b7290 */ /* 0x000fe200087fe4ff */
[----:B------:R4:W1:Y:S01]  /*2010*/  SYNCS.PHASECHK.TRANS64.TRYWAIT P0, [UR8+0x148], R2 ;  /* 0x00014802ff0075a7 */ /* 0x0008620008001108 */
[----:B------:R-:W-:Y:S01]  /*2020*/  ULEA UR8, UR17, UR4, 0xa ;  /* 0x0000000411087291 */ /* 0x000fe2000f8e50ff */
[----:B------:R-:W-:Y:S01]  /*2030*/  UMOV UR18, 0x0 ;  /* 0x0000000000127882 */ /* 0x000fe20000000000 */
[----:B------:R-:W-:-:S02]  /*2040*/  UMOV UR19, 0x10000000 ;  /* 0x1000000000137882 */ /* 0x000fc40000000000 */
[----:B------:R-:W-:Y:S01]  /*2050*/  UIADD3 UR8, UPT, UPT, UR8, 0x2d600, URZ ;  /* 0x0002d60008087890 */ /* 0x000fe2000fffe0ff */
[----:B------:R2:W-:Y:S01]  /*2060*/  UTMALDG.3D.2CTA [UR32], [UR28], desc[UR18] ;  /* 0x000012201c0075b4 */ /* 0x0005e20008211000 */
[----:B------:R-:W-:Y:S01]  /*2070*/  UMOV UR10, UR34 ;  /* 0x00000022000a7c82 */ /* 0x000fe20008000000 */
[----:B------:R-:W-:Y:S01]  /*2080*/  UMOV UR12, UR36 ;  /* 0x00000024000c7c82 */ /* 0x000fe20008000000 */
[----:B------:R-:W-:Y:S01]  /*2090*/  UMOV UR9, UR33 ;  /* 0x0000002100097c82 */ /* 0x000fe20008000000 */
[----:B------:R-:W-:Y:S01]  /*20a0*/  UMOV UR23, UR5 ;  /* 0x0000000500177c82 */ /* 0x000fe20008000000 */
[----:B------:R-:W-:-:S03]  /*20b0*/  UMOV UR17, UR13 ;  /* 0x0000000d00117c82 */ /* 0x000fc60008000000 */
[----:B------:R4:W-:Y:S01]  /*20c0*/  UTMALDG.3D.2CTA [UR8], [UR26], desc[UR18] ;  /* 0x000012081a0075b4 */ /* 0x0009e20008211000 */
[----:B--2---:R-:W-:Y:S01]  /*20d0*/  UIADD3 UR34, UPT, UPT, UR34, 0x20, URZ ;  /* 0x0000002022227890 */ /* 0x004fe2000fffe0ff */
[----:B------:R-:W-:Y:S11]  /*20e0*/  BRA.U UP2, `(.L_x_32) ;  /* 0xfffffffd024c7547 */ /* 0x000ff6000b83ffff */
.L_x_26:
[----:B----4-:R-:W-:Y:S01]  /*20f0*/  ULEA UR8, UR13, UR4, 0x3 ;  /* 0x000000040d087291 */ /* 0x010fe2000f8e18ff */
[----:B-1----:R-:W-:Y:S01]  /*2100*/  SHF.L.U32 R2, R15, 0x1f, RZ ;  /* 0x0000001f0f027819 */ /* 0x002fe200000006ff */
[----:B------:R-:W-:Y:S01]  /*2110*/  @!P1 SYNCS.ARRIVE.TRANS64.A1T0 RZ, [UR4+0x2a8], RZ ;  /* 0x0002a8ffffff99a7 */ /* 0x000fe20008100004 */
[----:B------:R-:W-:-:S06]  /*2120*/  UISETP.GT.AND UP0, UPT, UR22, UR21, UPT ;  /* 0x000000151600728c */ /* 0x000fcc000bf04270 */
[----:B--2---:R1:W2:Y:S03]  /*2130*/  SYNCS.PHASECHK.TRANS64.TRYWAIT P0, [UR8+0x148], R2 ;  /* 0x00014802ff0075a7 */ /* 0x0042a60008001108 */
[----:B------:R-:W-:Y:S05]  /*2140*/  BRA.U !UP0, `(.L_x_33) ;  /* 0x0000000108c07547 */ /* 0x000fea000b800000 */
[----:B------:R-:W-:Y:S01]  /*2150*/  UIADD3 UR26, UPT, UPT, UR14, UR23, URZ ;  /* 0x000000170e1a7290 */ /* 0x000fe2000fffe0ff */
[----:B------:R-:W-:-:S11]  /*2160*/  UMOV UR27, UR13 ;  /* 0x0000000d001b7c82 */ /* 0x000fd60008000000 */
.L_x_39:
[----:B------:R-:W-:Y:S01]  /*2170*/  ULEA UR17, UR27, UR4, 0x3 ;  /* 0x000000041b117291 */ /* 0x000fe2000f8e18ff */
[----:B--2---:R-:W-:Y:S01]  /*2180*/  @P5 MOV R3, 0x2800 ;  /* 0x0000280000035802 */ /* 0x004fe20000000f00 */
[----:B-12---:R-:W-:Y:S10]  /*2190*/  @P0 BRA `(.L_x_34) ;  /* 0x00000000000c0947 */ /* 0x006ff40003800000 */
[----:B------:R-:W-:-:S04]  /*21a0*/  SHF.L.U32 R5, R15, 0x1f, RZ ;  /* 0x0000001f0f057819 */ /* 0x000fc800000006ff */
[----:B------:R-:W2:Y:S02]  /*21b0*/  SYNCS.PHASECHK.TRANS64.TRYWAIT P0, [UR17+0x148], R5 ;  /* 0x00014805ff0075a7 */ /* 0x000ea40008001111 */
[----:B--2---:R-:W-:Y:S05]  /*21c0*/  @!P0 BRA `(.L_x_35) ;  /* 0x0000006800548947 */ /* 0x004fea0003800000 */
.L_x_34:
[----:B------:R2:W-:Y:S01]  /*21d0*/  @P5 SYNCS.ARRIVE.TRANS64 RZ, [UR17], R3 ;  /* 0x00000003ffff59a7 */ /* 0x0005e20008000011 */
[----:B------:R-:W-:-:S04]  /*21e0*/  ULOP3.LUT UR8, UR7, 0x2, URZ, 0xfc, !UPT ;  /* 0x0000000207087892 */ /* 0x000fc8000f8efcff */
[----:B------:R-:W-:-:S09]  /*21f0*/  UISETP.NE.AND UP0, UPT, UR8, 0x2, UPT ;  /* 0x000000020800788c */ /* 0x000fd2000bf05270 */
[----:B------:R-:W-:Y:S05]  /*2200*/  BRA.U UP0, `(.L_x_36) ;  /* 0x0000000100047547 */ /* 0x000fea000b800000 */
[----:B------:R-:W-:Y:S05]  /*2210*/  BPT.TRAP 0x1 ;  /* 0x000000040000795c */ /* 0x000fea0000300000 */
.L_x_36:
[----:B------:R-:W-:Y:S04]  /*2220*/  BSSY.RECONVERGENT B0, `(.L_x_37) ;  /* 0x0000003000007945 */ /* 0x000fe80003800200 */
[----:B------:R-:W-:Y:S05]  /*2230*/  @!P4 BRA `(.L_x_38) ;  /* 0x000000000004c947 */ /* 0x000fea0003800000 */
[----:B------:R-:W-:Y:S05]  /*2240*/  BPT.TRAP 0x1 ;  /* 0x000000040000795c */ /* 0x000fea0000300000 */
.L_x_38:
[----:B------:R-:W-:Y:S05]  /*2250*/  BSYNC.RECONVERGENT B0 ;  /* 0x0000000000007941 */ /* 0x000fea0003800200 */
.L_x_37:
        /* <DEDUP_REMOVED lines=9> */
[----:B------:R-:W-:Y:S02]  /*22f0*/  USHF.L.U32 UR18, UR23, 0x5, URZ ;  /* 0x0000000517127899 */ /* 0x000fe400080006ff */
[----:B------:R-:W-:Y:S01]  /*2300*/  ULOP3.LUT UR17, UR17, 0xfefffff8, URZ, 0xc0, !UPT ;  /* 0xfefffff811117892 */ /* 0x000fe2000f8ec0ff */
[----:B-1----:R-:W-:Y:S01]  /*2310*/  SHF.L.U32 R2, R15, 0x1f, RZ ;  /* 0x0000001f0f027819 */ /* 0x002fe200000006ff */
[----:B------:R-:W-:Y:S02]  /*2320*/  UIADD3 UR16, UPT, UPT, UR16, 0x4600, URZ ;  /* 0x0000460010107890 */ /* 0x000fe4000fffe0ff */
[----:B------:R-:W-:Y:S01]  /*2330*/  UIADD3.X UR33, UPT, UPT, URZ, UR25, URZ, UP1, !UPT ;  /* 0x00000019ff217290 */ /* 0x000fe20008ffe4ff */
[----:B------:R4:W1:Y:S01]  /*2340*/  SYNCS.PHASECHK.TRANS64.TRYWAIT P0, [UR8+0x148], R2 ;  /* 0x00014802ff0075a7 */ /* 0x0008620008001108 */
[----:B------:R-:W-:-:S02]  /*2350*/  ULEA UR8, UR27, UR4, 0xa ;  /* 0x000000041b087291 */ /* 0x000fc4000f8e50ff */
[----:B------:R-:W-:Y:S02]  /*2360*/  UIADD3.X UR31, UPT, UPT, URZ, UR25, URZ, UP0, !UPT ;  /* 0x00000019ff1f7290 */ /* 0x000fe400087fe4ff */
[----:B------:R-:W-:Y:S01]  /*2370*/  UIADD3 UR8, UPT, UPT, UR8, 0x2d600, URZ ;  /* 0x0002d60008087890 */ /* 0x000fe2000fffe0ff */
[----:B------:R-:W-:Y:S01]  /*2380*/  UMOV UR28, 0x0 ;  /* 0x00000000001c7882 */ /* 0x000fe20000000000 */
[----:B------:R-:W-:Y:S01]  /*2390*/  UMOV UR29, 0x10000000 ;  /* 0x10000000001d7882 */ /* 0x000fe20000000000 */
[----:B------:R-:W-:Y:S01]  /*23a0*/  UMOV UR19, UR35 ;  /* 0x0000002300137c82 */ /* 0x000fe20008000000 */
[----:B------:R-:W-:Y:S01]  /*23b0*/  UMOV UR20, UR36 ;  /* 0x0000002400147c82 */ /* 0x000fe20008000000 */
[----:B------:R-:W-:Y:S01]  /*23c0*/  UMOV UR12, UR36 ;  /* 0x00000024000c7c82 */ /* 0x000fe20008000000 */
[----:B------:R-:W-:Y:S01]  /*23d0*/  UMOV UR9, UR17 ;  /* 0x0000001100097c82 */ /* 0x000fe20008000000 */
[----:B------:R-:W-:Y:S01]  /*23e0*/  UMOV UR10, UR18 ;  /* 0x00000012000a7c82 */ /* 0x000fe20008000000 */
[----:B------:R4:W-:Y:S01]  /*23f0*/  UTMALDG.3D.2CTA [UR16], [UR32], desc[UR28] ;  /* 0x00001c10200075b4 */ /* 0x0009e20008211000 */
[----:B------:R-:W-:Y:S01]  /*2400*/  UIADD3 UR23, UPT, UPT, UR23, 0x1, URZ ;  /* 0x0000000117177890 */ /* 0x000fe2000fffe0ff */
[----:B------:R-:W-:-:S03]  /*2410*/  UMOV UR27, UR13 ;  /* 0x0000000d001b7c82 */ /* 0x000fc60008000000 */
[----:B------:R-:W-:Y:S01]  /*2420*/  UISETP.NE.AND UP0, UPT, UR23, UR26, UPT ;  /* 0x0000001a1700728c */ /* 0x000fe2000bf05270 */
[----:B------:R4:W-:Y:S08]  /*2430*/  UTMALDG.3D.2CTA [UR8], [UR30], desc[UR28] ;  /* 0x00001c081e0075b4 */ /* 0x0009f00008211000 */
[----:B----4-:R-:W-:Y:S05]  /*2440*/  BRA.U UP0, `(.L_x_39) ;  /* 0xfffffffd00487547 */ /* 0x010fea000b83ffff */
.L_x_33:
[C---:B-1----:R-:W-:Y:S01]  /*2450*/  LEA R2, R14.reuse, UR4, 0x3 ;  /* 0x000000040e027c11 */ /* 0x042fe2000f8e18ff */
[----:B------:R-:W-:Y:S01]  /*2460*/  NOP ;  /* 0x0000000000007918 */ /* 0x000fe20000000000 */
[----:B--2---:R-:W-:Y:S02]  /*2470*/  SHF.L.U32 R3, R13, 0x1f, RZ ;  /* 0x0000001f0d037819 */ /* 0x004fe400000006ff */
[----:B------:R-:W-:Y:S02]  /*2480*/  LEA R4, R14, UR4, 0x4 ;  /* 0x000000040e047c11 */ /* 0x000fe4000f8e20ff */
[----:B------:R-:W1:Y:S02]  /*2490*/  SYNCS.PHASECHK.TRANS64.TRYWAIT P0, [R2+URZ+0x2b0], R3 ;  /* 0x0002b003020075a7 */ /* 0x000e6400080011ff */
[----:B-1----:R-:W-:Y:S05]  /*24a0*/  @!P0 BRA `(.L_x_40) ;  /* 0x0000006400b48947 */ /* 0x002fea0003800000 */
.L_x_154:
[----:B------:R-:W2:Y:S01]  /*24b0*/  LDS.128 R4, [R4+0x340] ;  /* 0x0003400004047984 */ /* 0x000ea20000000c00 */
[----:B------:R-:W-:Y:S01]  /*24c0*/  ISETP.GE.AND P0, PT, R72, 0x1, PT ;  /* 0x000000014800780c */ /* 0x000fe20003f06270 */
[----:B-1----:R-:W-:Y:S01]  /*24d0*/  VIADD R2, R2, 0x2c0 ;  /* 0x000002c002027836 */ /* 0x002fe20000000000 */
[----:B------:R-:W-:Y:S01]  /*24e0*/  @!PT LDS RZ, [RZ] ;  /* 0x00000000fffff984 */ /* 0x000fe20000000800 */
[----:B------:R-:W-:Y:S01]  /*24f0*/  @!PT LDS RZ, [RZ] ;  /* 0x00000000fffff984 */ /* 0x000fe20000000800 */
[----:B------:R-:W-:Y:S01]  /*2500*/  @!PT LDS RZ, [RZ] ;  /* 0x00000000fffff984 */ /* 0x000fe20000000800 */
[----:B------:R-:W-:Y:S01]  /*2510*/  @!PT LDS RZ, [RZ] ;  /* 0x00000000fffff984 */ /* 0x000fe20000000800 */
[----:B------:R1:W-:Y:S06]  /*2520*/  MEMBAR.ALL.CTA ;  /* 0x0000000000007992 */ /* 0x0003ec0000008000 */
[----:B-1----:R-:W1:Y:S01]  /*2530*/  FENCE.VIEW.ASYNC.S ;  /* 0x00000000000073c6 */ /* 0x002e620000000000 */
[----:B------:R-:W-:-:S04]  /*2540*/  PRMT R2, RZ, 0x654, R2 ;  /* 0x00000654ff027816 */ /* 0x000fc80000000002 */
[----:B-1----:R1:W-:Y:S01]  /*2550*/  SYNCS.ARRIVE.TRANS64.RED.A1T0 RZ, [R2+URZ], RZ ;  /* 0x000000ff02ff79a7 */ /* 0x0023e200081004ff */
[----:B--2---:R-:W-:-:S13]  /*2560*/  LOP3.LUT P2, RZ, R6, 0x1, RZ, 0xc0, !PT ;  /* 0x0000000106ff7812 */ /* 0x004fda000784c0ff */
[----:B------:R-:W-:Y:S01]  /*2570*/  @P2 SHF.R.U32.HI R3, RZ, 0x10, R5 ;  /* 0x00000010ff032819 */ /* 0x000fe20000011605 */
[----:B------:R-:W-:Y:S01]  /*2580*/  VOTEU.ANY UP0, P2 ;  /* 0x0000000000ff7886 */ /* 0x000fe20001000100 */
[----:B------:R-:W-:Y:S02]  /*2590*/  @P2 MOV R11, R4 ;  /* 0x00000004000b2202 */ /* 0x000fe40000000f00 */
[----:B------:R-:W-:Y:S02]  /*25a0*/  @P2 R2UR.BROADCAST UR8, R3 ;  /* 0x00000000030822ca */ /* 0x000fe400008e0000 */
[----:B------:R-:W-:-:S11]  /*25b0*/  @P2 LOP3.LUT R8, R5, 0xffff, RZ, 0xc0, !PT ;  /* 0x0000ffff05082812 */ /* 0x000fd600078ec0ff */
[----:B------:R-:W-:Y:S01]  /*25c0*/  @UP0 UMOV UR36, UR8 ;  /* 0x0000000800240c82 */ /* 0x000fe20008000000 */
[----:B-1----:R-:W-:Y:S05]  /*25d0*/  @!P0 BRA `(.L_x_41) ;  /* 0x0000000000b88947 */ /* 0x002fea0003800000 */
[----:B------:R-:W3:Y:S01]  /*25e0*/  LDC.64 R4, c[0x0][0xb18] ;  /* 0x0002c600ff047b82 */ /* 0x000ee20000000a00 */
[----:B------:R-:W-:-:S07]  /*25f0*/  ISETP.NE.AND P3, PT, R72, 0x1, PT ;  /* 0x000000014800780c */ /* 0x000fce0003f65270 */
[----:B------:R-:W1:Y:S08]  /*2600*/  LDC.64 R6, c[0x0][0xb10] ;  /* 0x0002c400ff067b82 */ /* 0x000e700000000a00 */
[----:B------:R-:W2:Y:S08]  /*2610*/  LDC R18, c[0x0][0xb20] ;  /* 0x0002c800ff127b82 */ /* 0x000eb00000000800 */
[----:B------:R-:W4:Y:S01]  /*2620*/  LDC R20, c[0x0][0xb0c] ;  /* 0x0002c300ff147b82 */ /* 0x000f220000000800 */
[----:B---3--:R-:W-:Y:S01]  /*2630*/  IMAD.HI.U32 R19, R0, R5, RZ ;  /* 0x0000000500137227 */ /* 0x008fe200078e00ff */
[----:B------:R-:W-:-:S03]  /*2640*/  ISETP.NE.AND P0, PT, R4, 0x1, PT ;  /* 0x000000010400780c */ /* 0x000fc60003f05270 */
[----:B------:R-:W-:-:S03]  /*2650*/  IMAD.HI.U32 R5, R8, R5, RZ ;  /* 0x0000000508057227 */ /* 0x000fc600078e00ff */
[----:B------:R-:W3:Y:S01]  /*2660*/  LDC.64 R2, c[0x0][0xb28] ;  /* 0x0002ca00ff027b82 */ /* 0x000ee20000000a00 */
[----:B-1----:R-:W-:-:S04]  /*2670*/  IMAD.HI.U32 R22, R9, R6, RZ ;  /* 0x0000000609167227 */ /* 0x002fc800078e00ff */
[----:B------:R-:W-:Y:S01]  /*2680*/  IMAD.HI.U32 R24, R11, R6, RZ ;  /* 0x000000060b187227 */ /* 0x000fe200078e00ff */
[----:B------:R-:W-:Y:S02]  /*2690*/  SHF.R.U32.HI R22, RZ, R7, R22 ;  /* 0x00000007ff167219 */ /* 0x000fe40000011616 */
[-C--:B--2---:R-:W-:Y:S02]  /*26a0*/  SHF.R.U32.HI R19, RZ, R18.reuse, R19 ;  /* 0x00000012ff137219 */ /* 0x084fe40000011613 */
[----:B------:R-:W-:Y:S02]  /*26b0*/  SHF.R.U32.HI R5, RZ, R18, R5 ;  /* 0x00000012ff057219 */ /* 0x000fe40000011605 */
[----:B------:R-:W-:Y:S02]  /*26c0*/  SEL R19, R0, R19, !P0 ;  /* 0x0000001300137207 */ /* 0x000fe40004000000 */
[----:B------:R-:W-:Y:S02]  /*26d0*/  SHF.R.U32.HI R24, RZ, R7, R24 ;  /* 0x00000007ff187219 */ /* 0x000fe40000011618 */
[----:B----4-:R-:W-:-:S02]  /*26e0*/  ISETP.NE.AND P1, PT, R20, 0x1, PT ;  /* 0x000000011400780c */ /* 0x010fc40003f25270 */
[----:B------:R-:W-:Y:S02]  /*26f0*/  SEL R5, R8, R5, !P0 ;  /* 0x0000000508057207 */ /* 0x000fe40004000000 */
[----:B------:R-:W-:Y:S02]  /*2700*/  SEL R21, R9, R22, !P1 ;  /* 0x0000001609157207 */ /* 0x000fe40004800000 */
[----:B------:R-:W-:Y:S01]  /*2710*/  SEL R7, R11, R24, !P1 ;  /* 0x000000180b077207 */ /* 0x000fe20004800000 */
[----:B---3--:R-:W-:-:S04]  /*2720*/  IMAD.HI.U32 R22, R19, R2, RZ ;  /* 0x0000000213167227 */ /* 0x008fc800078e00ff */
[----:B------:R-:W-:Y:S01]  /*2730*/  IMAD.HI.U32 R6, R21, R2, RZ ;  /* 0x0000000215067227 */ /* 0x000fe200078e00ff */
[----:B------:R-:W-:-:S04]  /*2740*/  @P3 SHF.R.U32.HI R19, RZ, R3, R22 ;  /* 0x00000003ff133219 */ /* 0x000fc80000011616 */
[----:B------:R-:W-:Y:S01]  /*2750*/  @P3 SHF.R.U32.HI R21, RZ, R3, R6 ;  /* 0x00000003ff153219 */ /* 0x000fe20000011606 */
[----:B------:R-:W-:-:S04]  /*2760*/  IMAD R19, R72, R19, RZ ;  /* 0x0000001348137224 */ /* 0x000fc800078e02ff */
[----:B------:R-:W-:Y:S01]  /*2770*/  IMAD R6, R72, R21, RZ ;  /* 0x0000001548067224 */ /* 0x000fe200078e02ff */
[C---:B------:R-:W-:Y:S02]  /*2780*/  ISETP.GE.AND P0, PT, R5.reuse, R19, PT ;  /* 0x000000130500720c */ /* 0x040fe40003f06270 */
[----:B------:R-:W-:Y:S02]  /*2790*/  IADD3 R19, PT, PT, -R5, RZ, RZ ;  /* 0x000000ff05137210 */ /* 0x000fe40007ffe1ff */
[----:B------:R-:W-:Y:S01]  /*27a0*/  ISETP.GE.OR P0, PT, R7, R6, P0 ;  /* 0x000000060700720c */ /* 0x000fe20000706670 */
[----:B------:R-:W-:-:S04]  /*27b0*/  IMAD.HI.U32 R6, R5, R2, RZ ;  /* 0x0000000205067227 */ /* 0x000fc800078e00ff */
[----:B------:R-:W-:Y:S01]  /*27c0*/  IMAD R8, R4, R19, R8 ;  /* 0x0000001304087224 */ /* 0x000fe200078e0208 */
[----:B------:R-:W-:-:S04]  /*27d0*/  SHF.R.U32.HI R6, RZ, R3, R6 ;  /* 0x00000003ff067219 */ /* 0x000fc80000011606 */
[----:B------:R-:W-:-:S03]  /*27e0*/  SEL R6, R5, R6, !P3 ;  /* 0x0000000605067207 */ /* 0x000fc60005800000 */
[----:B------:R-:W-:-:S04]  /*27f0*/  @!P0 IMAD.HI.U32 R18, R7, R2, RZ ;  /* 0x0000000207128227 */ /* 0x000fc800078e00ff */
[----:B------:R-:W-:Y:S01]  /*2800*/  IMAD.MOV R2, RZ, RZ, -R6 ;  /* 0x000000ffff027224 */ /* 0x000fe200078e0a06 */
[----:B------:R-:W-:-:S03]  /*2810*/  @!P0 SHF.R.U32.HI R18, RZ, R3, R18 ;  /* 0x00000003ff128219 */ /* 0x000fc60000011612 */
[----:B------:R-:W-:Y:S01]  /*2820*/  IMAD R2, R72, R2, R5 ;  /* 0x0000000248027224 */ /* 0x000fe200078e0205 */
        /* <DEDUP_REMOVED lines=9> */
.L_x_41:
[----:B------:R-:W1:Y:S02]  /*28c0*/  LDCU UR8, c[0x0][0xb30] ;  /* 0x00016600ff0877ac */ /* 0x000e640008000800 */
[----:B-1----:R-:W-:-:S09]  /*28d0*/  UISETP.NE.AND UP0, UPT, UR8, 0x1, UPT ;  /* 0x000000010800788c */ /* 0x002fd2000bf05270 */
[----:B------:R-:W-:Y:S05]  /*28e0*/  BRA.U UP0, `(.L_x_42) ;  /* 0x0000000100407547 */ /* 0x000fea000b800000 */
[----:B------:R-:W1:Y:S08]  /*28f0*/  LDC.64 R4, c[0x0][0xb10] ;  /* 0x0002c400ff047b82 */ /* 0x000e700000000a00 */
[----:B------:R-:W2:Y:S08]  /*2900*/  LDC.64 R2, c[0x0][0xb18] ;  /* 0x0002c600ff027b82 */ /* 0x000eb00000000a00 */
[----:B------:R-:W4:Y:S08]  /*2910*/  LDC R6, c[0x0][0xb20] ;  /* 0x0002c800ff067b82 */ /* 0x000f300000000800 */
[----:B------:R-:W3:Y:S01]  /*2920*/  LDC R18, c[0x0][0xb0c] ;  /* 0x0002c300ff127b82 */ /* 0x000ee20000000800 */
[----:B-1----:R-:W-:-:S05]  /*2930*/  IMAD.HI.U32 R4, R11, R4, RZ ;  /* 0x000000040b047227 */ /* 0x002fca00078e00ff */
[----:B------:R-:W-:Y:S01]  /*2940*/  SHF.R.U32.HI R4, RZ, R5, R4 ;  /* 0x00000005ff047219 */ /* 0x000fe20000011604 */
[----:B--2---:R-:W-:Y:S01]  /*2950*/  IMAD.HI.U32 R3, R8, R3, RZ ;  /* 0x0000000308037227 */ /* 0x004fe200078e00ff */
[----:B------:R-:W-:-:S04]  /*2960*/  ISETP.NE.AND P0, PT, R2, 0x1, PT ;  /* 0x000000010200780c */ /* 0x000fc80003f05270 */
[----:B----4-:R-:W-:-:S04]  /*2970*/  SHF.R.U32.HI R3, RZ, R6, R3 ;  /* 0x00000006ff037219 */ /* 0x010fc80000011603 */
[----:B------:R-:W-:Y:S02]  /*2980*/  SEL R3, R8, R3, !P0 ;  /* 0x0000000308037207 */ /* 0x000fe40004000000 */
[----:B---3--:R-:W-:-:S04]  /*2990*/  ISETP.NE.AND P1, PT, R18, 0x1, PT ;  /* 0x000000011200780c */ /* 0x008fc80003f25270 */
[----:B------:R-:W-:-:S05]  /*29a0*/  SEL R4, R11, R4, !P1 ;  /* 0x000000040b047207 */ /* 0x000fca0004800000 */
[----:B------:R-:W-:Y:S02]  /*29b0*/  IMAD.IADD R5, R3, 0x1, -R4 ;  /* 0x0000000103057824 */ /* 0x000fe400078e0a04 */
[----:B------:R-:W-:Y:S02]  /*29c0*/  IMAD.IADD R3, R4, 0x1, -R3 ;  /* 0x0000000104037824 */ /* 0x000fe400078e0a03 */
[----:B------:R-:W-:Y:S02]  /*29d0*/  IMAD R11, R5, R18, R11 ;  /* 0x00000012050b7224 */ /* 0x000fe400078e020b */
[----:B------:R-:W-:-:S07]  /*29e0*/  IMAD R8, R3, R2, R8 ;  /* 0x0000000203087224 */ /* 0x000fce00078e0208 */
.L_x_42:
[----:B------:R-:W-:Y:S01]  /*29f0*/  VIADD R14, R14, 0x1 ;  /* 0x000000010e0e7836 */ /* 0x000fe20000000000 */
[----:B------:R-:W-:Y:S01]  /*2a00*/  PLOP3.LUT P1, PT, PT, PT, PT, 0x80, 0x8 ;  /* 0x000000000008781c */ /* 0x000fe20003f2f070 */
[----:B------:R-:W-:Y:S02]  /*2a10*/  IMAD.IADD R165, R11, 0x1, R164 ;  /* 0x000000010ba57824 */ /* 0x000fe400078e02a4 */
[----:B------:R-:W-:Y:S01]  /*2a20*/  IMAD.IADD R166, R8, 0x1, R145 ;  /* 0x0000000108a67824 */ /* 0x000fe200078e0291 */
[----:B------:R-:W-:-:S04]  /*2a30*/  ISETP.NE.AND P0, PT, R14, 0x2, PT ;  /* 0x000000020e00780c */ /* 0x000fc80003f05270 */
[----:B------:R-:W-:Y:S02]  /*2a40*/  SEL R2, RZ, 0x1, P0 ;  /* 0x00000001ff027807 */ /* 0x000fe40000000000 */
[----:B------:R-:W-:Y:S02]  /*2a50*/  SEL R14, R14, RZ, P0 ;  /* 0x000000ff0e0e7207 */ /* 0x000fe40000000000 */
[----:B------:R-:W-:Y:S01]  /*2a60*/  LOP3.LUT R13, R13, R2, RZ, 0x3c, !PT ;  /* 0x000000020d0d7212 */ /* 0x000fe200078e3cff */
[----:B------:R-:W-:Y:S06]  /*2a70*/  @P2 BRA `(.L_x_43) ;  /* 0xfffffff000582947 */ /* 0x000fec000383ffff */
[----:B------:R-:W-:Y:S01]  /*2a80*/  UIADD3 UR4, UPT, UPT, UR4, 0x148, URZ ;  /* 0x0000014804047890 */ /* 0x000fe2000fffe0ff */
[----:B------:R-:W-:-:S03]  /*2a90*/  SHF.L.U32 R3, R15, 0x1f, RZ ;  /* 0x0000001f0f037819 */ /* 0x000fc600000006ff */
[----:B------:R-:W-:-:S09]  /*2aa0*/  ULEA UR5, UR13, UR4, 0x3 ;  /* 0x000000040d057291 */ /* 0x000fd2000f8e18ff */
[----:B------:R-:W1:Y:S02]  /*2ab0*/  SYNCS.PHASECHK.TRANS64.TRYWAIT P0, [UR5], R3 ;  /* 0x00000003ff0075a7 */ /* 0x000e640008001105 */
[----:B-1----:R-:W-:Y:S05]  /*2ac0*/  @!P0 BRA `(.L_x_44) ;  /* 0x0000006000408947 */ /* 0x002fea0003800000 */
.L_x_156:
[----:B------:R-:W-:-:S04]  /*2ad0*/  UIADD3 UR6, UPT, UPT, UR13, 0x1, URZ ;  /* 0x000000010d067890 */ /* 0x000fc8000fffe0ff */
[----:B------:R-:W-:-:S04]  /*2ae0*/  UISETP.NE.AND UP0, UPT, UR6, 0x29, UPT ;  /* 0x000000290600788c */ /* 0x000fc8000bf05270 */
[----:B------:R-:W-:Y:S02]  /*2af0*/  USEL UR7, URZ, 0x1, UP0 ;  /* 0x00000001ff077887 */ /* 0x000fe40008000000 */
[----:B------:R-:W-:-:S04]  /*2b00*/  USEL UR6, UR6, URZ, UP0 ;  /* 0x000000ff06067287 */ /* 0x000fc80008000000 */
[----:B------:R-:W-:Y:S01]  /*2b10*/  ULEA UR5, UR6, UR4, 0x3 ;  /* 0x0000000406057291 */ /* 0x000fe2000f8e18ff */
[----:B------:R-:W-:-:S04]  /*2b20*/  LOP3.LUT R2, R15, UR7, RZ, 0x3c, !PT ;  /* 0x000000070f027c12 */ /* 0x000fc8000f8e3cff */
[----:B-1----:R-:W-:-:S04]  /*2b30*/  SHF.L.U32 R3, R2, 0x1f, RZ ;  /* 0x0000001f02037819 */ /* 0x002fc800000006ff */
[----:B------:R-:W1:Y:S02]  /*2b40*/  SYNCS.PHASECHK.TRANS64.TRYWAIT P0, [UR5], R3 ;  /* 0x00000003ff0075a7 */ /* 0x000e640008001105 */
[----:B-1----:R-:W-:Y:S05]  /*2b50*/  @!P0 BRA `(.L_x_45) ;  /* 0x0000006000348947 */ /* 0x002fea0003800000 */
.L_x_158:
        /* <DEDUP_REMOVED lines=9> */
.L_x_160:
        /* <DEDUP_REMOVED lines=9> */
.L_x_162:
        /* <DEDUP_REMOVED lines=9> */
.L_x_164:
        /* <DEDUP_REMOVED lines=9> */
.L_x_166:
        /* <DEDUP_REMOVED lines=9> */
.L_x_168:
        /* <DEDUP_REMOVED lines=9> */
.L_x_170:
        /* <DEDUP_REMOVED lines=9> */
.L_x_172:
        /* <DEDUP_REMOVED lines=9> */
.L_x_174:
        /* <DEDUP_REMOVED lines=9> */
.L_x_176:
        /* <DEDUP_REMOVED lines=9> */
.L_x_178:
        /* <DEDUP_REMOVED lines=9> */
.L_x_180:
        /* <DEDUP_REMOVED lines=9> */
.L_x_182:
        /* <DEDUP_REMOVED lines=9> */
.L_x_184:
        /* <DEDUP_REMOVED lines=9> */
.L_x_186:
        /* <DEDUP_REMOVED lines=9> */
.L_x_188:
        /* <DEDUP_REMOVED lines=9> */
.L_x_190:
        /* <DEDUP_REMOVED lines=9> */
.L_x_192:
        /* <DEDUP_REMOVED lines=9> */
.L_x_194:
        /* <DEDUP_REMOVED lines=9> */
.L_x_196:
        /* <DEDUP_REMOVED lines=9> */
.L_x_198:
        /* <DEDUP_REMOVED lines=9> */
.L_x_200:
        /* <DEDUP_REMOVED lines=9> */
.L_x_202:
        /* <DEDUP_REMOVED lines=9> */
.L_x_204:
        /* <DEDUP_REMOVED lines=9> */
.L_x_206:
        /* <DEDUP_REMOVED lines=9> */
.L_x_208:
        /* <DEDUP_REMOVED lines=9> */
.L_x_210:
        /* <DEDUP_REMOVED lines=9> */
.L_x_212:
        /* <DEDUP_REMOVED lines=9> */
.L_x_214:
        /* <DEDUP_REMOVED lines=9> */
.L_x_216:
        /* <DEDUP_REMOVED lines=9> */
.L_x_218:
        /* <DEDUP_REMOVED lines=9> */
.L_x_220:
        /* <DEDUP_REMOVED lines=9> */
.L_x_222:
        /* <DEDUP_REMOVED lines=9> */
.L_x_224:
        /* <DEDUP_REMOVED lines=9> */
.L_x_226:
        /* <DEDUP_REMOVED lines=9> */
.L_x_228:
        /* <DEDUP_REMOVED lines=9> */
.L_x_230:
        /* <DEDUP_REMOVED lines=9> */
.L_x_232:
        /* <DEDUP_REMOVED lines=9> */
.L_x_234:
[----:B------:R-:W-:-:S04]  /*40c0*/  UIADD3 UR6, UPT, UPT, UR6, 0x1, URZ ;  /* 0x0000000106067890 */ /* 0x000fc8000fffe0ff */
[----:B------:R-:W-:-:S04]  /*40d0*/  UISETP.NE.AND UP0, UPT, UR6, 0x29, UPT ;  /* 0x000000290600788c */ /* 0x000fc8000bf05270 */
[----:B------:R-:W-:Y:S02]  /*40e0*/  USEL UR5, URZ, 0x1, UP0 ;  /* 0x00000001ff057887 */ /* 0x000fe40008000000 */
[----:B------:R-:W-:-:S04]  /*40f0*/  USEL UR6, UR6, URZ, UP0 ;  /* 0x000000ff06067287 */ /* 0x000fc80008000000 */
[----:B------:R-:W-:Y:S01]  /*4100*/  ULEA UR6, UR6, UR4, 0x3 ;  /* 0x0000000406067291 */ /* 0x000fe2000f8e18ff */
[----:B-1----:R-:W-:-:S04]  /*4110*/  LOP3.LUT R3, R2, UR5, RZ, 0x3c, !PT ;  /* 0x0000000502037c12 */ /* 0x002fc8000f8e3cff */
[----:B------:R-:W-:Y:S01]  /*4120*/  SHF.L.U32 R3, R3, 0x1f, RZ ;  /* 0x0000001f03037819 */ /* 0x000fe200000006ff */
[----:B---3--:R-:W-:-:S07]  /*4130*/  IMAD.U32 R0, RZ, RZ, UR6 ;  /* 0x00000006ff007e24 */ /* 0x008fce000f8e00ff */
.L_x_84:
[----:B-1----:R1:W2:Y:S02]  /*4140*/  SYNCS.PHASECHK.TRANS64.TRYWAIT P0, [R0+URZ], R3 ;  /* 0x00000003000075a7 */ /* 0x0022a400080011ff */
[----:B--2---:R-:W-:Y:S05]  /*4150*/  @!P0 NANOSLEEP.SYNCS 0x989680 ;  /* 0x009896800000895d */ /* 0x004fea0003900000 */
[----:B------:R-:W2:Y:S02]  /*4160*/  @!P0 SYNCS.PHASECHK.TRANS64 P0, [R0+URZ], R3 ;  /* 0x00000003000085a7 */ /* 0x000ea400080010ff */
[----:B--2---:R-:W-:Y:S05]  /*4170*/  @P0 EXIT ;  /* 0x000000000000094d */ /* 0x004fea0003800000 */
[----:B------:R-:W-:Y:S05]  /*4180*/  BRA `(.L_x_84) ;  /* 0xfffffffc00ec7947 */ /* 0x000fea000383ffff */
.L_x_23:
[----:B------:R-:W-:-:S04]  /*4190*/  UISETP.NE.AND UP1, UPT, UR37, URZ, UPT ;  /* 0x000000ff2500728c */ /* 0x000fc8000bf25270 */
[----:B------:R-:W-:-:S09]  /*41a0*/  UISETP.NE.OR UP1, UPT, UR10, 0x1, UP1 ;  /* 0x000000010a00788c */ /* 0x000fd20008f25670 */
[----:B------:R-:W-:Y:S05]  /*41b0*/  BRA.U UP1, `(.L_x_85) ;  /* 0x00000005014c7547 */ /* 0x000fea000b800000 */
[----:B------:R-:W-:Y:S01]  /*41c0*/  HFMA2 R11, -RZ, RZ, 0, 0 ;  /* 0x00000000ff0b7431 */ /* 0x000fe200000001ff */
[----:B------:R-:W-:Y:S01]  /*41d0*/  ISETP.GE.U32.AND P2, PT, R10, 0x2, PT ;  /* 0x000000020a00780c */ /* 0x000fe20003f46070 */
[----:B------:R-:W-:Y:S01]  /*41e0*/  IMAD.MOV.U32 R12, RZ, RZ, 0x1 ;  /* 0x00000001ff0c7424 */ /* 0x000fe200078e00ff */
[----:B------:R-:W-:Y:S01]  /*41f0*/  CS2R R8, SRZ ;  /* 0x0000000000087805 */ /* 0x000fe2000001ff00 */
[----:B------:R-:W-:Y:S01]  /*4200*/  IMAD.MOV.U32 R3, RZ, RZ, RZ ;  /* 0x000000ffff037224 */ /* 0x000fe200078e00ff */
[----:B------:R-:W-:Y:S01]  /*4210*/  UMOV UR4, 0x400 ;  /* 0x0000040000047882 */ /* 0x000fe20000000000 */
[----:B------:R-:W-:Y:S01]  /*4220*/  UMOV UR6, URZ ;  /* 0x000000ff00067c82 */ /* 0x000fe20008000000 */
[----:B------:R-:W-:-:S12]  /*4230*/  ULEA UR37, UR37, UR4, 0x18 ;  /* 0x0000000425257291 */ /* 0x000fd8000f8ec0ff */
.L_x_89:
[----:B------:R-:W-:Y:S02]  /*4240*/  LEA R0, R3, UR37, 0x3 ;  /* 0x0000002503007c11 */ /* 0x000fe4000f8e18ff */
[----:B------:R-:W-:-:S03]  /*4250*/  SHF.L.U32 R5, R8, 0x1f, RZ ;  /* 0x0000001f08057819 */ /* 0x000fc600000006ff */
[----:B------:R-:W-:Y:S01]  /*4260*/  VIADD R4, R0, 0x320 ;  /* 0x0000032000047836 */ /* 0x000fe20000000000 */
[----:B------:R-:W1:Y:S02]  /*4270*/  SYNCS.PHASECHK.TRANS64.TRYWAIT P0, [R0+URZ+0x310], R5 ;  /* 0x00031005000075a7 */ /* 0x000e6400080011ff */
[----:B-1----:R-:W-:Y:S05]  /*4280*/  @!P0 BRA `(.L_x_86) ;  /* 0x0000005800108947 */ /* 0x002fea0003800000 */
.L_x_235:
[----:B------:R-:W-:Y:S01]  /*4290*/  ULEA UR5, UR6, UR37, 0x3 ;  /* 0x0000002506057291 */ /* 0x000fe2000f8e18ff */
[----:B------:R-:W-:Y:S01]  /*42a0*/  PRMT R4, RZ, 0x654, R4 ;  /* 0x00000654ff047816 */ /* 0x000fe20000000004 */
[----:B-1----:R-:W-:Y:S01]  /*42b0*/  @!P2 IMAD.MOV.U32 R5, RZ, RZ, 0x10 ;  /* 0x00000010ff05a424 */ /* 0x002fe200078e00ff */
[----:B------:R-:W-:Y:S01]  /*42c0*/  SHF.L.U32 R7, R12, 0x1f, RZ ;  /* 0x0000001f0c077819 */ /* 0x000fe200000006ff */
[----:B------:R-:W-:Y:S01]  /*42d0*/  UIADD3 UR4, UPT, UPT, UR5, 0x2b0, URZ ;  /* 0x000002b005047890 */ /* 0x000fe2000fffe0ff */
[----:B------:R1:W-:Y:S05]  /*42e0*/  SYNCS.ARRIVE.TRANS64.RED.A1T0 RZ, [R4+URZ], RZ ;  /* 0x000000ff04ff79a7 */ /* 0x0003ea00081004ff */
[----:B------:R-:W-:Y:S01]  /*42f0*/  IMAD.U32 R13, RZ, RZ, UR4 ;  /* 0x00000004ff0d7e24 */ /* 0x000fe2000f8e00ff */
[----:B------:R-:W2:Y:S04]  /*4300*/  SYNCS.PHASECHK.TRANS64.TRYWAIT P0, [UR5+0x2c0], R7 ;  /* 0x0002c007ff0075a7 */ /* 0x000ea80008001105 */
[----:B------:R-:W-:Y:S01]  /*4310*/  PRMT R13, R10, 0x654, R13 ;  /* 0x000006540a0d7816 */ /* 0x000fe2000000000d */
[----:B-12---:R-:W-:Y:S06]  /*4320*/  @!P0 BRA `(.L_x_87) ;  /* 0x0000005400fc8947 */ /* 0x006fec0003800000 */
.L_x_237:
[----:B------:R-:W-:Y:S01]  /*4330*/  ULEA UR4, UR6, UR37, 0x4 ;  /* 0x0000002506047291 */ /* 0x000fe2000f8e20ff */
[----:B------:R-:W-:Y:S01]  /*4340*/  SEL R2, R13, R2, !P2 ;  /* 0x000000020d027207 */ /* 0x000fe20005000000 */
[----:B------:R-:W-:Y:S01]  /*4350*/  UIADD3 UR5, UPT, UPT, UR5, 0x2b0, URZ ;  /* 0x000002b005057890 */ /* 0x000fe2000fffe0ff */
[----:B-1----:R-:W-:Y:S01]  /*4360*/  LEA R0, R11, UR37, 0x3 ;  /* 0x000000250b007c11 */ /* 0x002fe2000f8e18ff */
[----:B------:R-:W-:Y:S01]  /*4370*/  UIADD3 UR4, UPT, UPT, UR4, 0x340, URZ ;  /* 0x0000034004047890 */ /* 0x000fe2000fffe0ff */
[----:B------:R1:W-:Y:S01]  /*4380*/  @!P2 SYNCS.ARRIVE.TRANS64.RED RZ, [R2+URZ], R5 ;  /* 0x0000000502ffa9a7 */ /* 0x0003e200080004ff */
[----:B------:R-:W-:Y:S01]  /*4390*/  UIADD3 UR6, UPT, UPT, UR6, 0x1, URZ ;  /* 0x0000000106067890 */ /* 0x000fe2000fffe0ff */
[----:B------:R-:W-:-:S03]  /*43a0*/  VIADD R3, R3, 0x1 ;  /* 0x0000000103037836 */ /* 0x000fc60000000000 */
[----:B------:R-:W-:Y:S02]  /*43b0*/  UISETP.NE.AND UP0, UPT, UR6, 0x2, UPT ;  /* 0x000000020600788c */ /* 0x000fe4000bf05270 */
[----:B------:R-:W-:Y:S01]  /*43c0*/  ISETP.NE.AND P0, PT, R3, 0x2, PT ;  /* 0x000000020300780c */ /* 0x000fe20003f05270 */
[----:B------:R-:W-:Y:S06]  /*43d0*/  UGETNEXTWORKID.BROADCAST [UR4], [UR5] ;  /* 0x00000000040073ca */ /* 0x000fec0008000100 */
[----:B------:R-:W-:Y:S02]  /*43e0*/  USEL UR4, URZ, 0x1, UP0 ;  /* 0x00000001ff047887 */ /* 0x000fe40008000000 */
[----:B------:R-:W-:-:S04]  /*43f0*/  USEL UR6, UR6, URZ, UP0 ;  /* 0x000000ff06067287 */ /* 0x000fc80008000000 */
[----:B------:R-:W-:Y:S02]  /*4400*/  LOP3.LUT R12, R12, UR4, RZ, 0x3c, !PT ;  /* 0x000000040c0c7c12 */ /* 0x000fe4000f8e3cff */
[----:B-1----:R-:W-:-:S04]  /*4410*/  SHF.L.U32 R5, R9, 0x1f, RZ ;  /* 0x0000001f09057819 */ /* 0x002fc800000006ff */
[----:B------:R-:W1:Y:S02]  /*4420*/  SYNCS.PHASECHK.TRANS64.TRYWAIT P1, [R0+URZ+0x2b0], R5 ;  /* 0x0002b005000075a7 */ /* 0x000e6400080211ff */
[----:B-1----:R-:W-:Y:S05]  /*4430*/  @!P1 BRA `(.L_x_88) ;  /* 0x0000005400d09947 */ /* 0x002fea0003800000 */
.L_x_238:
[----:B------:R-:W-:Y:S01]  /*4440*/  LEA R4, R11, UR37, 0x4 ;  /* 0x000000250b047c11 */ /* 0x000fe2000f8e20ff */
[----:B-1----:R-:W-:Y:S01]  /*4450*/  VIADD R0, R0, 0x2c0 ;  /* 0x000002c000007836 */ /* 0x002fe20000000000 */
[----:B------:R-:W-:Y:S01]  /*4460*/  SEL R3, R3, RZ, P0 ;  /* 0x000000ff03037207 */ /* 0x000fe20000000000 */
[----:B------:R-:W-:-:S03]  /*4470*/  VIADD R11, R11, 0x1 ;  /* 0x000000010b0b7836 */ /* 0x000fc60000000000 */
[----:B------:R-:W1:Y:S01]  /*4480*/  LDS.128 R4, [R4+0x340] ;  /* 0x0003400004047984 */ /* 0x000e620000000c00 */
[----:B------:R-:W-:Y:S02]  /*4490*/  PRMT R0, RZ, 0x654, R0 ;  /* 0x00000654ff007816 */ /* 0x000fe40000000000 */
[C---:B------:R-:W-:Y:S01]  /*44a0*/  ISETP.NE.AND P1, PT, R11.reuse, 0x2, PT ;  /* 0x000000020b00780c */ /* 0x040fe20003f25270 */
[----:B------:R-:W-:Y:S01]  /*44b0*/  @!PT LDS RZ, [RZ] ;  /* 0x00000000fffff984 */ /* 0x000fe20000000800 */
[----:B------:R-:W-:Y:S01]  /*44c0*/  @!PT LDS RZ, [RZ] ;  /* 0x00000000fffff984 */ /* 0x000fe20000000800 */
[----:B------:R-:W-:Y:S01]  /*44d0*/  @!PT LDS RZ, [RZ] ;  /* 0x00000000fffff984 */ /* 0x000fe20000000800 */
[----:B------:R-:W-:Y:S01]  /*44e0*/  @!PT LDS RZ, [RZ] ;  /* 0x00000000fffff984 */ /* 0x000fe20000000800 */
[----:B------:R2:W-:Y:S06]  /*44f0*/  MEMBAR.ALL.CTA ;  /* 0x0000000000007992 */ /* 0x0005ec0000008000 */
[----:B--2---:R-:W2:Y:S01]  /*4500*/  FENCE.VIEW.ASYNC.S ;  /* 0x00000000000073c6 */ /* 0x004ea20000000000 */
[----:B------:R-:W-:Y:S01]  /*4510*/  SEL R11, R11, RZ, P1 ;  /* 0x000000ff0b0b7207 */ /* 0x000fe20000800000 */
[----:B--2---:R2:W-:Y:S01]  /*4520*/  SYNCS.ARRIVE.TRANS64.RED.A1T0 RZ, [R0+URZ], RZ ;  /* 0x000000ff00ff79a7 */ /* 0x0045e200081004ff */
[----:B-1----:R-:W-:-:S02]  /*4530*/  LOP3.LUT P3, RZ, R6, 0x1, RZ, 0xc0, !PT ;  /* 0x0000000106ff7812 */ /* 0x002fc4000786c0ff */
[----:B------:R-:W-:-:S04]  /*4540*/  SEL R5, RZ, 0x1, P0 ;  /* 0x00000001ff057807 */ /* 0x000fc80000000000 */
[----:B------:R-:W-:Y:S02]  /*4550*/  LOP3.LUT R8, R8, R5, RZ, 0x3c, !PT ;  /* 0x0000000508087212 */ /* 0x000fe400078e3cff */
[----:B--2---:R-:W-:-:S04]  /*4560*/  SEL R0, RZ, 0x1, P1 ;  /* 0x00000001ff007807 */ /* 0x004fc80000800000 */
[----:B------:R-:W-:Y:S01]  /*4570*/  LOP3.LUT R9, R9, R0, RZ, 0x3c, !PT ;  /* 0x0000000009097212 */ /* 0x000fe200078e3cff */
[----:B------:R-:W-:Y:S06]  /*4580*/  @P3 BRA `(.L_x_89) ;  /* 0xfffffffc002c3947 */ /* 0x000fec000383ffff */
[----:B------:R-:W-:Y:S01]  /*4590*/  ULEA UR5, UR6, UR37, 0x3 ;  /* 0x0000002506057291 */ /* 0x000fe2000f8e18ff */
[----:B------:R-:W-:-:S08]  /*45a0*/  SHF.L.U32 R3, R12, 0x1f, RZ ;  /* 0x0000001f0c037819 */ /* 0x000fd000000006ff */
[----:B------:R-:W1:Y:S02]  /*45b0*/  SYNCS.PHASECHK.TRANS64 P0, [UR5+0x2c0], R3 ;  /* 0x0002c003ff0075a7 */ /* 0x000e640008001005 */
[----:B-1----:R-:W-:Y:S05]  /*45c0*/  @P0 BRA `(.L_x_90) ;  /* 0x0000000000080947 */ /* 0x002fea0003800000 */
[----:B------:R-:W1:Y:S02]  /*45d0*/  SYNCS.PHASECHK.TRANS64.TRYWAIT P0, [UR5+0x2c0], R3 ;  /* 0x0002c003ff0075a7 */ /* 0x000e640008001105 */
[----:B-1----:R-:W-:Y:S05]  /*45e0*/  @!P0 BRA `(.L_x_91) ;  /* 0x0000005400788947 */ /* 0x002fea0003800000 */
.L_x_90:
[----:B------:R-:W-:-:S04]  /*45f0*/  UIADD3 UR4, UPT, UPT, UR6, 0x1, URZ ;  /* 0x0000000106047890 */ /* 0x000fc8000fffe0ff */
[----:B------:R-:W-:-:S04]  /*4600*/  UISETP.NE.AND UP0, UPT, UR4, 0x2, UPT ;  /* 0x000000020400788c */ /* 0x000fc8000bf05270 */
[----:B------:R-:W-:Y:S02]  /*4610*/  USEL UR7, URZ, 0x1, UP0 ;  /* 0x00000001ff077887 */ /* 0x000fe40008000000 */
[----:B------:R-:W-:-:S04]  /*4620*/  USEL UR4, UR4, URZ, UP0 ;  /* 0x000000ff04047287 */ /* 0x000fc80008000000 */
[----:B------:R-:W-:Y:S01]  /*4630*/  ULEA UR4, UR4, UR37, 0x3 ;  /* 0x0000002504047291 */ /* 0x000fe2000f8e18ff */
[----:B-1----:R-:W-:-:S04]  /*4640*/  LOP3.LUT R3, R12, UR7, RZ, 0x3c, !PT ;  /* 0x000000070c037c12 */ /* 0x002fc8000f8e3cff */
[----:B------:R-:W-:-:S04]  /*4650*/  SHF.L.U32 R0, R3, 0x1f, RZ ;  /* 0x0000001f03007819 */ /* 0x000fc800000006ff */
[----:B------:R-:W1:Y:S02]  /*4660*/  SYNCS.PHASECHK.TRANS64 P0, [UR4+0x2c0], R0 ;  /* 0x0002c000ff0075a7 */ /* 0x000e640008001004 */
[----:B-1----:R-:W-:Y:S05]  /*4670*/  @P0 EXIT ;  /* 0x000000000000094d */ /* 0x002fea0003800000 */
[----:B------:R-:W-:Y:S02]  /*4680*/  SHF.L.U32 R3, R3, 0x1f, RZ ;  /* 0x0000001f03037819 */ /* 0x000fe400000006ff */
[----:B------:R-:W-:-:S07]  /*4690*/  MOV R0, UR4 ;  /* 0x0000000400007c02 */ /* 0x000fce0008000f00 */
.L_x_92:
[----:B-1----:R1:W2:Y:S02]  /*46a0*/  SYNCS.PHASECHK.TRANS64.TRYWAIT P0, [R0+URZ+0x2c0], R3 ;  /* 0x0002c003000075a7 */ /* 0x0022a400080011ff */
[----:B--2---:R-:W-:Y:S05]  /*46b0*/  @!P0 NANOSLEEP.SYNCS 0x989680 ;  /* 0x009896800000895d */ /* 0x004fea0003900000 */
[----:B------:R-:W2:Y:S02]  /*46c0*/  @!P0 SYNCS.PHASECHK.TRANS64 P0, [R0+URZ+0x2c0], R3 ;  /* 0x0002c003000085a7 */ /* 0x000ea400080010ff */
[----:B--2---:R-:W-:Y:S05]  /*46d0*/  @P0 EXIT ;  /* 0x000000000000094d */ /* 0x004fea0003800000 */
[----:B------:R-:W-:Y:S05]  /*46e0*/  BRA `(.L_x_92) ;  /* 0xfffffffc00ec7947 */ /* 0x000fea000383ffff */
.L_x_85:
[----:B------:R-:W-:Y:S05]  /*46f0*/  BRA.U UP4, `(.L_x_93) ;  /* 0x0000001104847547 */ /* 0x000fea000b800000 */
[----:B------:R-:W-:Y:S01]  /*4700*/  UMOV UR6, 0x40 ;  /* 0x0000004000067882 */ /* 0x000fe20000000000 */
[----:B------:R-:W-:Y:S01]  /*4710*/  NOP ;  /* 0x0000000000007918 */ /* 0x000fe20000000000 */
[----:B------:R-:W-:Y:S01]  /*4720*/  ULEA UR6, UR37, UR6, 0x18 ;  /* 0x0000000625067291 */ /* 0x000fe2000f8ec0ff */
[----:B------:R-:W-:Y:S02]  /*4730*/  UMOV UR7, 0x400 ;  /* 0x0000040000077882 */ /* 0x000fe40000000000 */
[----:B------:R-:W-:-:S06]  /*4740*/  ULEA UR37, UR37, UR7, 0x18 ;  /* 0x0000000725257291 */ /* 0x000fcc000f8ec0ff */
[----:B------:R-:W1:Y:S02]  /*4750*/  LDS.U8 R2, [UR6+0x1c] ;  /* 0x00001c06ff027984 */ /* 0x000e640008000000 */
[----:B-1----:R-:W-:-:S13]  /*4760*/  ISETP.NE.AND P0, PT, R2, RZ, PT ;  /* 0x000000ff0200720c */ /* 0x002fda0003f05270 */
[----:B------:R-:W-:Y:S05]  /*4770*/  @P0 BRA `(.L_x_94) ;  /* 0x0000000400080947 */ /* 0x000fea0003800000 */
[----:B------:R-:W-:Y:S02]  /*4780*/  UISETP.NE.U32.AND UP0, UPT, UR5, 0x1, UPT ;  /* 0x000000010500788c */ /* 0x000fe4000bf05070 */
[----:B------:R-:W-:-:S07]  /*4790*/  UIADD3 UR8, UPT, UPT, UR6, 0x8, URZ ;  /* 0x0000000806087890 */ /* 0x000fce000fffe0ff */
[----:B------:R-:W-:Y:S05]  /*47a0*/  BRA.U !UP0, `(.L_x_95) ;  /* 0x00000001089c7547 */ /* 0x000fea000b800000 */
[----:B------:R-:W-:Y:S01]  /*47b0*/  ELECT P0, URZ, PT ;  /* 0x0000000000ff782f */ /* 0x000fe20003800000 */
[----:B------:R-:W-:-:S12]  /*47c0*/  BSSY B0, `(.L_x_95) ;  /* 0x0000025000007945 */ /* 0x000fd80003800000 */
[----:B------:R-:W-:Y:S05]  /*47d0*/  @!P0 BRA `(.L_x_96) ;  /* 0x00000000008c8947 */ /* 0x000fea0003800000 */
[----:B------:R-:W-:-:S05]  /*47e0*/  UMOV UR7, 0x10 ;  /* 0x0000001000077882 */ /* 0x000fca0000000000 */
[----:B------:R-:W-:Y:S04]  /*47f0*/  DEPBAR.LE SB1, 0x36 ;  /* 0x00009d800000791a */ /* 0x000fe80000000000 */
[----:B------:R-:W1:Y:S02]  /*4800*/  UTCATOMSWS.2CTA.FIND_AND_SET.ALIGN UP1, UR7, UR7 ;  /* 0x00000007000775e3 */ /* 0x000e640008220800 */
[----:B-1----:R-:W-:Y:S01]  /*4810*/  MOV R11, UR7 ;  /* 0x00000007000b7c02 */ /* 0x002fe20008000f00 */
[----:B------:R-:W-:Y:S06]  /*4820*/  BRA.U UP1, `(.L_x_97) ;  /* 0x0000000101187547 */ /* 0x000fec000b800000 */
.L_x_98:
[----:B------:R-:W-:Y:S05]  /*4830*/  NANOSLEEP 0x64 ;  /* 0x000000640000795d */ /* 0x000fea0003800000 */
[----:B------:R-:W-:-:S05]  /*4840*/  UMOV UR7, 0x10 ;  /* 0x0000001000077882 */ /* 0x000fca0000000000 */
[----:B------:R-:W-:Y:S04]  /*4850*/  DEPBAR.LE SB1, 0x36 ;  /* 0x00009d800000791a */ /* 0x000fe80000000000 */
[----:B------:R-:W1:Y:S02]  /*4860*/  UTCATOMSWS.2CTA.FIND_AND_SET.ALIGN UP1, UR7, UR7 ;  /* 0x00000007000775e3 */ /* 0x000e640008220800 */
[----:B-1----:R-:W-:Y:S01]  /*4870*/  MOV R11, UR7 ;  /* 0x00000007000b7c02 */ /* 0x002fe20008000f00 */
[----:B------:R-:W-:Y:S05]  /*4880*/  BRA.U !UP1, `(.L_x_98) ;  /* 0xfffffffd09e87547 */ /* 0x000fea000b83ffff */
.L_x_97:
[----:B------:R-:W1:Y:S01]  /*4890*/  LDS R5, [UR6+0x10] ;  /* 0x00001006ff057984 */ /* 0x000e620008000800 */
[----:B------:R-:W-:Y:S01]  /*48a0*/  IMAD.U32 R3, RZ, RZ, UR37 ;  /* 0x00000025ff037e24 */ /* 0x000fe2000f8e00ff */
[----:B------:R-:W-:-:S03]  /*48b0*/  MOV R2, UR4 ;  /* 0x0000000400027c02 */ /* 0x000fc60008000f00 */
[----:B------:R-:W-:Y:S01]  /*48c0*/  VIADD R3, R3, 0x360 ;  /* 0x0000036003037836 */ /* 0x000fe20000000000 */
[----:B-1----:R-:W-:-:S04]  /*48d0*/  SHF.L.U32 R5, R5, 0x1f, RZ ;  /* 0x0000001f05057819 */ /* 0x002fc800000006ff */
[----:B------:R-:W1:Y:S02]  /*48e0*/  SYNCS.PHASECHK.TRANS64.TRYWAIT P0, [UR6+0x8], R5 ;  /* 0x00000805ff0075a7 */ /* 0x000e640008001106 */
[----:B-1----:R-:W-:Y:S05]  /*48f0*/  @P0 BRA `(.L_x_99) ;  /* 0x0000000000080947 */ /* 0x002fea0003800000 */
[----:B------:R-:W1:Y:S02]  /*4900*/  SYNCS.PHASECHK.TRANS64.TRYWAIT P0, [UR6+0x8], R5 ;  /* 0x00000805ff0075a7 */ /* 0x000e640008001106 */
[----:B-1----:R-:W-:Y:S05]  /*4910*/  @!P0 BRA `(.L_x_100) ;  /* 0x0000005000c48947 */ /* 0x002fea0003800000 */
.L_x_99:
[----:B-1----:R-:W-:Y:S01]  /*4920*/  HFMA2 R4, -RZ, RZ, 0, 5.9604644775390625e-08 ;  /* 0x00000001ff047431 */ /* 0x002fe200000001ff */
[----:B------:R-:W-:Y:S01]  /*4930*/  UPRMT UR7, UR4, 0x654, UR8 ;  /* 0x0000065404077896 */ /* 0x000fe20008000008 */
[----:B------:R-:W-:Y:S01]  /*4940*/  IMAD.MOV.U32 R6, RZ, RZ, 0xffff ;  /* 0x0000ffffff067424 */ /* 0x000fe200078e00ff */
[----:B------:R-:W-:Y:S01]  /*4950*/  PRMT R2, R2, 0x654, R3 ;  /* 0x0000065402027816 */ /* 0x000fe20000000003 */
[----:B------:R-:W-:Y:S02]  /*4960*/  IMAD.MOV.U32 R5, RZ, RZ, 0x4 ;  /* 0x00000004ff057424 */ /* 0x000fe400078e00ff */
[----:B------:R-:W-:Y:S01]  /*4970*/  IMAD.SHL.U32 R9, R11, 0x20, RZ ;  /* 0x000000200b097824 */ /* 0x000fe200078e00ff */
[----:B------:R-:W-:Y:S02]  /*4980*/  MOV R3, UR7 ;  /* 0x0000000700037c02 */ /* 0x000fe40008000f00 */
[-C--:B------:R-:W-:Y:S01]  /*4990*/  SHF.L.U32 R7, R6, R11.reuse, RZ ;  /* 0x0000000b06077219 */ /* 0x080fe200000006ff */
[----:B------:R1:W-:Y:S01]  /*49a0*/  SYNCS.ARRIVE.TRANS64.RED RZ, [UR7], R5 ;  /* 0x00000005ffff79a7 */ /* 0x0003e20008000407 */
[----:B------:R-:W-:Y:S01]  /*49b0*/  SHF.L.U32 R6, R4, R11, RZ ;  /* 0x0000000b04067219 */ /* 0x000fe200000006ff */
[----:B------:R1:W-:Y:S04]  /*49c0*/  STS [UR37+0x360], R9 ;  /* 0x00036009ff007988 */ /* 0x0003e80008000825 */
[----:B------:R1:W-:Y:S04]  /*49d0*/  STAS [R2.64], R11 ;  /* 0x0000000b02007dbd */ /* 0x0003e8000c0008ff */
[----:B------:R1:W-:Y:S04]  /*49e0*/  ATOMS.OR RZ, [UR6+0x14], R7 ;  /* 0x00001407ffff798c */ /* 0x0003e8000b000006 */
[----:B------:R1:W-:Y:S04]  /*49f0*/  ATOMS.OR RZ, [UR6+0x18], R6 ;  /* 0x00001806ffff798c */ /* 0x0003e8000b000006 */
[----:B------:R1:W-:Y:S02]  /*4a00*/  ATOMS.XOR RZ, [UR6+0x10], R4 ;  /* 0x00001004ffff798c */ /* 0x0003e4000b800006 */
.L_x_96:
[----:B------:R-:W-:Y:S05]  /*4a10*/  BSYNC B0 ;  /* 0x0000000000007941 */ /* 0x000fea0003800000 */
.L_x_95:
[----:B------:R-:W-:Y:S05]  /*4a20*/  BRA.U UP0, `(.L_x_101) ;  /* 0x00000001006c7547 */ /* 0x000fea000b800000 */
[----:B------:R-:W-:-:S03]  /*4a30*/  UMOV UR7, 0xffffffff ;  /* 0xffffffff00077882 */ /* 0x000fc60000000000 */
[----:B------:R-:W-:Y:S05]  /*4a40*/  BRA.DIV UR7, `(.L_x_102) ;  /* 0x0000005207907947 */ /* 0x000fea000b800000 */
[----:B------:R-:W-:-:S13]  /*4a50*/  ELECT P6, URZ, PT ;  /* 0x0000000000ff782f */ /* 0x000fda00038c0000 */
.L_x_242:
[----:B------:R-:W-:Y:S05]  /*4a60*/  @!P6 BRA `(.L_x_101) ;  /* 0x00000000005ce947 */ /* 0x000fea0003800000 */
[----:B-1----:R-:W1:Y:S02]  /*4a70*/  LDS R3, [UR6+0x10] ;  /* 0x00001006ff037984 */ /* 0x002e640008000800 */
[----:B-1----:R-:W-:-:S04]  /*4a80*/  SHF.L.U32 R3, R3, 0x1f, RZ ;  /* 0x0000001f03037819 */ /* 0x002fc800000006ff */
[----:B------:R-:W1:Y:S02]  /*4a90*/  SYNCS.PHASECHK.TRANS64.TRYWAIT P0, [UR6+0x8], R3 ;  /* 0x00000803ff0075a7 */ /* 0x000e640008001106 */
[----:B-1----:R-:W-:Y:S05]  /*4aa0*/  @P0 BRA `(.L_x_103) ;  /* 0x0000000000080947 */ /* 0x002fea0003800000 */
[----:B------:R-:W1:Y:S02]  /*4ab0*/  SYNCS.PHASECHK.TRANS64.TRYWAIT P0, [UR6+0x8], R3 ;  /* 0x00000803ff0075a7 */ /* 0x000e640008001106 */
[----:B-1----:R-:W-:Y:S05]  /*4ac0*/  @!P0 BRA `(.L_x_104) ;  /* 0x0000005000908947 */ /* 0x002fea0003800000 */
.L_x_103:
[----:B------:R-:W2:Y:S01]  /*4ad0*/  LDS R5, [UR37+0x360] ;  /* 0x00036025ff057984 */ /* 0x000ea20008000800 */
[----:B-1----:R-:W-:Y:S02]  /*4ae0*/  HFMA2 R2, -RZ, RZ, 0, 5.9604644775390625e-08 ;  /* 0x00000001ff027431 */ /* 0x002fe400000001ff */
[----:B------:R-:W-:Y:S01]  /*4af0*/  IMAD.MOV.U32 R3, RZ, RZ, 0xffff ;  /* 0x0000ffffff037424 */ /* 0x000fe200078e00ff */
[----:B------:R-:W-:Y:S01]  /*4b00*/  UPRMT UR7, UR4, 0x654, UR8 ;  /* 0x0000065404077896 */ /* 0x000fe20008000008 */
[----:B--2---:R-:W-:-:S03]  /*4b10*/  IMAD.SHL.U32 R4, R5, 0x20, RZ ;  /* 0x0000002005047824 */ /* 0x004fc600078e00ff */
[-C--:B------:R-:W-:Y:S02]  /*4b20*/  SHF.L.U32 R3, R3, R5.reuse, RZ ;  /* 0x0000000503037219 */ /* 0x080fe400000006ff */
[----:B------:R-:W-:Y:S01]  /*4b30*/  SHF.L.U32 R5, R2, R5, RZ ;  /* 0x0000000502057219 */ /* 0x000fe200000006ff */
[----:B------:R2:W-:Y:S04]  /*4b40*/  STS [UR37+0x360], R4 ;  /* 0x00036004ff007988 */ /* 0x0005e80008000825 */
[----:B------:R2:W-:Y:S04]  /*4b50*/  ATOMS.OR RZ, [UR6+0x14], R3 ;  /* 0x00001403ffff798c */ /* 0x0005e8000b000006 */
[----:B------:R2:W-:Y:S01]  /*4b60*/  ATOMS.OR RZ, [UR6+0x18], R5 ;  /* 0x00001805ffff798c */ /* 0x0005e2000b000006 */
[----:B------:R-:W-:Y:S03]  /*4b70*/  SYNCS.ARRIVE.TRANS64.RED.A1T0 RZ, [UR7], RZ ;  /* 0x000000ffffff79a7 */ /* 0x000fe60008100407 */
[----:B------:R2:W-:Y:S01]  /*4b80*/  ATOMS.XOR RZ, [UR6+0x10], R2 ;  /* 0x00001002ffff798c */ /* 0x0005e2000b800006 */
[----:B------:R-:W-:Y:S05]  /*4b90*/  BRA `(.L_x_101) ;  /* 0x0000000000107947 */ /* 0x000fea0003800000 */
.L_x_94:
[----:B------:R-:W-:-:S05]  /*4ba0*/  MOV R2, 0xffffffff ;  /* 0xffffffff00027802 */ /* 0x000fca0000000f00 */
[----:B------:R1:W-:Y:S02]  /*4bb0*/  STS [UR37+0x360], R2 ;  /* 0x00036002ff007988 */ /* 0x0003e40008000825 */
[----:B-1----:R-:W-:Y:S02]  /*4bc0*/  MOV R2, 0x4be0 ;  /* 0x00004be000027802 */ /* 0x002fe40000000f00 */
[----:B-----5:R-:W-:Y:S05]  /*4bd0*/  CALL.REL.NOINC `($__internal_1_$__cuda_sm10x_tcgen05_guardrail_trap_phase_invalid_during_alloc) ;  /* 0x0000005400987944 */ /* 0x020fea0003c00000 */
.L_x_101:
[----:B------:R-:W-:Y:S05]  /*4be0*/  WARPSYNC.ALL ;  /* 0x0000000000007948 */ /* 0x000fea0003800000 */
[----:B------:R-:W3:Y:S01]  /*4bf0*/  S2UR UR8, SR_CgaCtaId ;  /* 0x00000000000879c3 */ /* 0x000ee20000008800 */
[----:B------:R-:W-:Y:S01]  /*4c00*/  UMOV UR6, 0x400 ;  /* 0x0000040000067882 */ /* 0x000fe20000000000 */
[----:B------:R-:W-:-:S06]  /*4c10*/  NOP ;  /* 0x0000000000007918 */ /* 0x000fcc0000000000 */
[----:B------:R-:W-:Y:S06]  /*4c20*/  BAR.ARV 0x6, 0xa0 ;  /* 0x0182800000007b1d */ /* 0x000fec0000002000 */
[----:B------:R-:W-:Y:S01]  /*4c30*/  LOP3.LUT R0, R0, 0xffff, RZ, 0xc0, !PT ;  /* 0x0000ffff00007812 */ /* 0x000fe200078ec0ff */
[----:B-1----:R-:W-:Y:S01]  /*4c40*/  IMAD.MOV.U32 R9, RZ, RZ, 0x1 ;  /* 0x00000001ff097424 */ /* 0x002fe200078e00ff */
[----:B------:R-:W-:Y:S01]  /*4c50*/  LOP3.LUT R8, R8, 0xffff, RZ, 0xc0, !PT ;  /* 0x0000ffff08087812 */ /* 0x000fe200078ec0ff */
[----:B------:R-:W-:Y:S01]  /*4c60*/  UMOV UR22, URZ ;  /* 0x000000ff00167c82 */ /* 0x000fe20008000000 */
[----:B------:R-:W-:Y:S01]  /*4c70*/  R2UR UR12, R0 ;  /* 0x00000000000c72ca */ /* 0x000fe200000e0000 */
[----:B------:R-:W-:Y:S01]  /*4c80*/  UMOV UR21, URZ ;  /* 0x000000ff00157c82 */ /* 0x000fe20008000000 */
[----:B------:R-:W-:Y:S01]  /*4c90*/  R2UR UR13, R8 ;  /* 0x00000000080d72ca */ /* 0x000fe200000e0000 */
[----:B------:R-:W-:Y:S01]  /*4ca0*/  IMAD.MOV.U32 R8, RZ, RZ, RZ ;  /* 0x000000ffff087224 */ /* 0x000fe200078e00ff */
[----:B------:R-:W-:-:S02]  /*4cb0*/  UISETP.NE.AND UP2, UPT, UR5, URZ, UPT ;  /* 0x000000ff0500728c */ /* 0x000fc4000bf45270 */
[----:B---3--:R-:W-:Y:S01]  /*4cc0*/  ULEA UR8, UR8, UR6, 0x18 ;  /* 0x0000000608087291 */ /* 0x008fe2000f8ec0ff */
[----:B------:R-:W1:Y:S03]  /*4cd0*/  LDCU UR6, c[0x0][0x38c] ;  /* 0x00007180ff0677ac */ /* 0x000e660008000800 */
[----:B------:R-:W-:Y:S02]  /*4ce0*/  UIADD3 UR14, UPT, UPT, UR8, 0x4600, URZ ;  /* 0x00004600080e7890 */ /* 0x000fe4000fffe0ff */
[----:B------:R-:W-:-:S03]  /*4cf0*/  UIADD3 UR15, UPT, UPT, UR8, 0x2d600, URZ ;  /* 0x0002d600080f7890 */ /* 0x000fc6000fffe0ff */
[----:B--2---:R-:W2:Y:S01]  /*4d00*/  LDS R2, [UR8+0x360] ;  /* 0x00036008ff027984 */ /* 0x004ea20008000800 */
[----:B------:R-:W-:Y:S02]  /*4d10*/  USHF.R.U32.HI UR14, URZ, 0x4, UR14 ;  /* 0x00000004ff0e7899 */ /* 0x000fe4000801160e */
[----:B------:R-:W-:Y:S02]  /*4d20*/  USHF.R.U32.HI UR15, URZ, 0x4, UR15 ;  /* 0x00000004ff0f7899 */ /* 0x000fe4000801160f */
[----:B------:R-:W-:Y:S02]  /*4d30*/  ULOP3.LUT UR14, UR14, 0x3fff, URZ, 0xc0, !UPT ;  /* 0x00003fff0e0e7892 */ /* 0x000fe4000f8ec0ff */
[----:B------:R-:W-:Y:S02]  /*4d40*/  ULOP3.LUT UR15, UR15, 0x3fff, URZ, 0xc0, !UPT ;  /* 0x00003fff0f0f7892 */ /* 0x000fe4000f8ec0ff */
[----:B------:R-:W-:Y:S02]  /*4d50*/  ULOP3.LUT UR14, UR14, 0x10000, URZ, 0xfc, !UPT ;  /* 0x000100000e0e7892 */ /* 0x000fe4000f8efcff */
[----:B-1----:R-:W-:-:S02]  /*4d60*/  UIADD3 UR6, UPT, UPT, UR6, 0x1f, URZ ;  /* 0x0000001f06067890 */ /* 0x002fc4000fffe0ff */
[----:B------:R-:W-:Y:S02]  /*4d70*/  ULOP3.LUT UR15, UR15, 0x10000, URZ, 0xfc, !UPT ;  /* 0x000100000f0f7892 */ /* 0x000fe4000f8efcff */
[----:B------:R-:W-:Y:S01]  /*4d80*/  USHF.R.S32.HI UR7, URZ, 0x1f, UR6 ;  /* 0x0000001fff077899 */ /* 0x000fe20008011406 */
[----:B------:R-:W-:Y:S01]  /*4d90*/  UMOV UR20, URZ ;  /* 0x000000ff00147c82 */ /* 0x000fe20008000000 */
[----:B------:R-:W-:Y:S02]  /*4da0*/  UMOV UR26, 0x0 ;  /* 0x00000000001a7882 */ /* 0x000fe40000000000 */
[----:B------:R-:W-:Y:S01]  /*4db0*/  ULEA.HI UR7, UR7, UR6, URZ, 0x5 ;  /* 0x0000000607077291 */ /* 0x000fe2000f8f28ff */
[----:B------:R-:W-:-:S03]  /*4dc0*/  UMOV UR27, 0x101004a0 ;  /* 0x101004a0001b7882 */ /* 0x000fc60000000000 */
[----:B------:R-:W-:-:S04]  /*4dd0*/  USHF.R.S32.HI UR7, URZ, 0x5, UR7 ;  /* 0x00000005ff077899 */ /* 0x000fc80008011407 */
[----:B------:R-:W-:-:S04]  /*4de0*/  UISETP.LT.AND UP0, UPT, UR7, 0x1, UPT ;  /* 0x000000010700788c */ /* 0x000fc8000bf01270 */
[----:B------:R-:W-:Y:S01]  /*4df0*/  USEL UR23, UR7, 0x1, !UP0 ;  /* 0x0000000107177887 */ /* 0x000fe2000c000000 */
[----:B--2---:R-:W-:Y:S02]  /*4e00*/  R2UR UR24, R2 ;  /* 0x00000000021872ca */ /* 0x004fe400000e0000 */
[----:B------:R-:W-:-:S13]  /*4e10*/  CS2R R2, SRZ ;  /* 0x0000000000027805 */ /* 0x000fda000001ff00 */
.L_x_112:
[C---:B------:R-:W-:Y:S02]  /*4e20*/  LEA R0, R8.reuse, UR8, 0x3 ;  /* 0x0000000808007c11 */ /* 0x040fe4000f8e18ff */
[----:B------:R-:W-:Y:S02]  /*4e30*/  SHF.L.U32 R5, R3, 0x1f, RZ ;  /* 0x0000001f03057819 */ /* 0x000fe400000006ff */
[----:B------:R-:W-:Y:S02]  /*4e40*/  LEA R4, R8, UR8, 0x4 ;  /* 0x0000000808047c11 */ /* 0x000fe4000f8e20ff */
[----:B------:R-:W1:Y:S02]  /*4e50*/  SYNCS.PHASECHK.TRANS64.TRYWAIT P0, [R0+URZ+0x2b0], R5 ;  /* 0x0002b005000075a7 */ /* 0x000e6400080011ff */
[----:B-1-34-:R-:W-:Y:S05]  /*4e60*/  @!P0 BRA `(.L_x_105) ;  /* 0x0000004c00c08947 */ /* 0x01afea0003800000 */
.L_x_243:
[----:B-1----:R-:W1:Y:S01]  /*4e70*/  LDS.128 R4, [R4+0x340] ;  /* 0x0003400004047984 */ /* 0x002e620000000c00 */
[----:B------:R-:W-:Y:S02]  /*4e80*/  VIADD R0, R0, 0x2c0 ;  /* 0x000002c000007836 */ /* 0x000fe40000000000 */
[----:B------:R-:W-:Y:S01]  /*4e90*/  VIADD R8, R8, 0x1 ;  /* 0x0000000108087836 */ /* 0x000fe20000000000 */
[----:B------:R-:W-:Y:S01]  /*4ea0*/  @!PT LDS RZ, [RZ] ;  /* 0x00000000fffff984 */ /* 0x000fe20000000800 */
[----:B------:R-:W-:Y:S01]  /*4eb0*/  @!PT LDS RZ, [RZ] ;  /* 0x00000000fffff984 */ /* 0x000fe20000000800 */
[----:B------:R-:W-:Y:S01]  /*4ec0*/  @!PT LDS RZ, [RZ] ;  /* 0x00000000fffff984 */ /* 0x000fe20000000800 */
[----:B------:R-:W-:Y:S01]  /*4ed0*/  @!PT LDS RZ, [RZ] ;  /* 0x00000000fffff984 */ /* 0x000fe20000000800 */
[----:B------:R2:W-:Y:S06]  /*4ee0*/  MEMBAR.ALL.CTA ;  /* 0x0000000000007992 */ /* 0x0005ec0000008000 */
[----:B--2---:R-:W2:Y:S01]  /*4ef0*/  FENCE.VIEW.ASYNC.S ;  /* 0x00000000000073c6 */ /* 0x004ea20000000000 */
[----:B------:R-:W-:-:S04]  /*4f00*/  PRMT R0, RZ, 0x654, R0 ;  /* 0x00000654ff007816 */ /* 0x000fc80000000000 */
[----:B--2---:R2:W-:Y:S01]  /*4f10*/  SYNCS.ARRIVE.TRANS64.RED.A1T0 RZ, [R0+URZ], RZ ;  /* 0x000000ff00ff79a7 */ /* 0x0045e200081004ff */
[----:B-1----:R-:W-:Y:S01]  /*4f20*/  LOP3.LUT P1, RZ, R6, 0x1, RZ, 0xc0, !PT ;  /* 0x0000000106ff7812 */ /* 0x002fe2000782c0ff */
[----:B--2---:R-:W-:-:S12]  /*4f30*/  BRA.U UP2, `(.L_x_106) ;  /* 0x0000000102cc7547 */ /* 0x004fd8000b800000 */
[----:B------:R-:W1:Y:S01]  /*4f40*/  LDCU UR6, c[0x0][0x38c] ;  /* 0x00007180ff0677ac */ /* 0x000e620008000800 */
[----:B------:R-:W-:Y:S02]  /*4f50*/  PLOP3.LUT P2, PT, PT, PT, PT, 0x80, 0x8 ;  /* 0x000000000008781c */ /* 0x000fe40003f4f070 */
[----:B------:R-:W-:Y:S01]  /*4f60*/  SHF.L.U32 R5, R9, 0x1f, RZ ;  /* 0x0000001f09057819 */ /* 0x000fe200000006ff */
[----:B------:R-:W-:Y:S02]  /*4f70*/  ULEA UR11, UR22, UR8, 0x3 ;  /* 0x00000008160b7291 */ /* 0x000fe4000f8e18ff */
[----:B-1----:R-:W-:-:S06]  /*4f80*/  UISETP.GE.AND UP0, UPT, UR6, 0x1, UPT ;  /* 0x000000010600788c */ /* 0x002fcc000bf06270 */
[----:B------:R-:W-:-:S05]  /*4f90*/  PLOP3.LUT P0, PT, PT, PT, UP0, 0x80, 0x8 ;  /* 0x000000000008781c */ /* 0x000fca0003f0f008 */
[----:B------:R-:W-:-:S08]  /*4fa0*/  @UP0 ULEA UR6, UR21, UR8, 0x3 ;  /* 0x0000000815060291 */ /* 0x000fd0000f8e18ff */
[----:B------:R-:W-:-:S04]  /*4fb0*/  @P0 SHF.L.U32 R0, R2, 0x1f, RZ ;  /* 0x0000001f02000819 */ /* 0x000fc800000006ff */
[----:B------:R1:W2:Y:S01]  /*4fc0*/  @P0 SYNCS.PHASECHK.TRANS64.TRYWAIT P2, [UR6], R0 ;  /* 0x00000000ff0005a7 */ /* 0x0002a20008041106 */
[----:B------:R-:W3:Y:S02]  /*4fd0*/  SYNCS.PHASECHK.TRANS64.TRYWAIT P0, [UR11+0x2f0], R5 ;  /* 0x0002f005ff0075a7 */ /* 0x000ee4000800110b */
[----:B-123--:R-:W-:Y:S05]  /*4fe0*/  @!P0 BRA `(.L_x_107) ;  /* 0x0000004c00748947 */ /* 0x00efea0003800000 */
.L_x_245:
[----:B------:R-:W-:Y:S01]  /*4ff0*/  UMOV UR19, UR20 ;  /* 0x0000001400137c82 */ /* 0x000fe20008000000 */
[----:B------:R-:W-:Y:S05]  /*5000*/  BRA.U !UP0, `(.L_x_108) ;  /* 0x0000000108887547 */ /* 0x000fea000b800000 */
[----:B------:R-:W-:Y:S02]  /*5010*/  UIADD3 UR19, UPT, UPT, UR23, UR20, URZ ;  /* 0x0000001417137290 */ /* 0x000fe4000fffe0ff */
[----:B------:R-:W-:Y:S02]  /*5020*/  ULEA UR10, UR22, UR24, 0x6 ;  /* 0x00000018160a7291 */ /* 0x000fe4000f8e30ff */
[----:B------:R-:W-:Y:S01]  /*5030*/  UPLOP3.LUT UP3, UPT, UPT, UPT, UPT, 0x40, 0x4 ;  /* 0x000000000004789c */ /* 0x000fe20003f6e870 */
[----:B------:R-:W-:Y:S01]  /*5040*/  UMOV UR18, UR7 ;  /* 0x0000000700127c82 */ /* 0x000fe20008000000 */
[----:B------:R-:W-:-:S09]  /*5050*/  UMOV UR17, UR21 ;  /* 0x0000001500117c82 */ /* 0x000fd20008000000 */
.L_x_111:
[----:B--2---:R-:W-:Y:S01]  /*5060*/  ULEA UR9, UR17, UR8, 0x3 ;  /* 0x0000000811097291 */ /* 0x004fe2000f8e18ff */
[----:B---3--:R-:W-:Y:S11]  /*5070*/  @P2 BRA `(.L_x_109) ;  /* 0x00000000000c2947 */ /* 0x008ff60003800000 */
[----:B-1----:R-:W-:Y:S04]  /*5080*/  SHF.L.U32 R5, R2, 0x1f, RZ ;  /* 0x0000001f02057819 */ /* 0x002fe800000006ff */
[----:B------:R-:W1:Y:S02]  /*5090*/  SYNCS.PHASECHK.TRANS64.TRYWAIT P0, [UR9], R5 ;  /* 0x00000005ff0075a7 */ /* 0x000e640008001109 */
[----:B-1----:R-:W-:Y:S05]  /*50a0*/  @!P0 BRA `(.L_x_110) ;  /* 0x0000004c005c8947 */ /* 0x002fea0003800000 */
.L_x_109:
[----:B------:R-:W-:Y:S01]  /*50b0*/  UISETP.NE.AND UP0, UPT, UR18, 0x1, UPT ;  /* 0x000000011200788c */ /* 0x000fe2000bf05270 */
[----:B------:R-:W-:Y:S01]  /*50c0*/  PLOP3.LUT P2, PT, PT, PT, PT, 0x80, 0x8 ;  /* 0x000000000008781c */ /* 0x000fe20003f4f070 */
[----:B------:R-:W-:Y:S02]  /*50d0*/  UIADD3 UR21, UPT, UPT, UR17, 0x1, URZ ;  /* 0x0000000111157890 */ /* 0x000fe4000fffe0ff */
[----:B------:R-:W-:Y:S02]  /*50e0*/  ULEA UR28, UR17, UR15, 0x6 ;  /* 0x0000000f111c7291 */ /* 0x000fe4000f8e30ff */
[----:B------:R-:W-:Y:S01]  /*50f0*/  UISETP.NE.AND UP1, UPT, UR21, 0x29, UPT ;  /* 0x000000291500788c */ /* 0x000fe2000bf25270 */
[----:B------:R-:W-:Y:S01]  /*5100*/  PLOP3.LUT P0, PT, PT, PT, UP0, 0x80, 0x8 ;  /* 0x000000000008781c */ /* 0x000fe20003f0f008 */
[----:B------:R-:W-:Y:S02]  /*5110*/  ULEA UR30, UR17, UR14, 0x8 ;  /* 0x0000000e111e7291 */ /* 0x000fe4000f8e40ff */
[----:B------:R-:W-:Y:S02]  /*5120*/  USEL UR16, URZ, 0x1, UP1 ;  /* 0x00000001ff107887 */ /* 0x000fe40008800000 */
[----:B------:R-:W-:Y:S02]  /*5130*/  USEL UR21, UR21, URZ, UP1 ;  /* 0x000000ff15157287 */ /* 0x000fe40008800000 */
[----:B------:R-:W-:Y:S02]  /*5140*/  UIADD3 UR9, UPT, UPT, UR9, 0x148, URZ ;  /* 0x0000014809097890 */ /* 0x000fe4000fffe0ff */
[----:B------:R-:W-:Y:S01]  /*5150*/  @UP0 ULEA UR6, UR21, UR8, 0x3 ;  /* 0x0000000815060291 */ /* 0x000fe2000f8e18ff */
[----:B------:R-:W-:Y:S01]  /*5160*/  LOP3.LUT R2, R2, UR16, RZ, 0x3c, !PT ;  /* 0x0000001002027c12 */ /* 0x000fe2000f8e3cff */
[----:B------:R-:W-:Y:S01]  /*5170*/  UMOV UR29, 0xc0004010 ;  /* 0xc0004010001d7882 */ /* 0x000fe20000000000 */
[----:B------:R-:W-:Y:S01]  /*5180*/  UMOV UR31, 0xc0004010 ;  /* 0xc0004010001f7882 */ /* 0x000fe20000000000 */
[----:B------:R-:W-:Y:S01]  /*5190*/  UIADD3 UR20, UPT, UPT, UR20, 0x1, URZ ;  /* 0x0000000114147890 */ /* 0x000fe2000fffe0ff */
[----:B-1----:R-:W-:Y:S01]  /*51a0*/  @P0 SHF.L.U32 R0, R2, 0x1f, RZ ;  /* 0x0000001f02000819 */ /* 0x002fe200000006ff */
[----:B------:R-:W-:Y:S02]  /*51b0*/  UIADD3 UR18, UPT, UPT, UR18, -0x1, URZ ;  /* 0xffffffff12127890 */ /* 0x000fe4000fffe0ff */
[----:B------:R-:W-:Y:S01]  /*51c0*/  UISETP.NE.AND UP0, UPT, UR20, UR19, UPT ;  /* 0x000000131400728c */ /* 0x000fe2000bf05270 */
[----:B------:R2:W3:Y:S01]  /*51d0*/  @P0 SYNCS.PHASECHK.TRANS64.TRYWAIT P2, [UR6], R0 ;  /* 0x00000000ff0005a7 */ /* 0x0004e20008041106 */
[----:B------:R2:W-:Y:S01]  /*51e0*/  UTCIMMA.2CTA gdesc[UR30], gdesc[UR28], tmem[UR10], tmem[UR26], idesc[UR27], UP3 ;  /* 0x00ff1a1c1e0075ea */ /* 0x0005e20009a0010a */
[----:B------:R-:W-:Y:S01]  /*51f0*/  UPLOP3.LUT UP3, UPT, UPT, UPT, UPT, 0x80, 0x8 ;  /* 0x000000000008789c */ /* 0x000fe20003f6f070 */
[----:B------:R2:W-:Y:S01]  /*5200*/  UTCBAR.2CTA.MULTICAST [UR9], URZ, UR13 ;  /* 0x000000ff090073e9 */ /* 0x0005e2000820080d */
[----:B------:R-:W-:Y:S04]  /*5210*/  UMOV UR17, UR21 ;  /* 0x0000001500117c82 */ /* 0x000fe80008000000 */
[----:B------:R-:W-:Y:S05]  /*5220*/  BRA.U UP0, `(.L_x_111) ;  /* 0xfffffffd008c7547 */ /* 0x000fea000b83ffff */
.L_x_108:
[----:B------:R-:W-:Y:S01]  /*5230*/  UIADD3 UR11, UPT, UPT, UR11, 0x2d0, URZ ;  /* 0x000002d00b0b7890 */ /* 0x000fe2000fffe0ff */
[----:B------:R-:W-:-:S08]  /*5240*/  UMOV UR20, UR19 ;  /* 0x0000001300147c82 */ /* 0x000fd00008000000 */
[----:B------:R4:W-:Y:S01]  /*5250*/  UTCBAR.2CTA.MULTICAST [UR11], URZ, UR12 ;  /* 0x000000ff0b0073e9 */ /* 0x0009e2000820080c */
[----:B------:R-:W-:Y:S02]  /*5260*/  NOP ;  /* 0x0000000000007918 */ /* 0x000fe40000000000 */
.L_x_106:
[----:B------:R-:W-:Y:S01]  /*5270*/  UIADD3 UR22, UPT, UPT, UR22, 0x1, URZ ;  /* 0x0000000116167890 */ /* 0x000fe2000fffe0ff */
[----:B------:R-:W-:-:S03]  /*5280*/  ISETP.NE.AND P0, PT, R8, 0x2, PT ;  /* 0x000000020800780c */ /* 0x000fc60003f05270 */
[----:B------:R-:W-:Y:S01]  /*5290*/  UISETP.NE.AND UP0, UPT, UR22, 0x4, UPT ;  /* 0x000000041600788c */ /* 0x000fe2000bf05270 */
[----:B-12---:R-:W-:Y:S02]  /*52a0*/  SEL R0, RZ, 0x1, P0 ;  /* 0x00000001ff007807 */ /* 0x006fe40000000000 */
[----:B------:R-:W-:Y:S01]  /*52b0*/  SEL R8, R8, RZ, P0 ;  /* 0x000000ff08087207 */ /* 0x000fe20000000000 */
[----:B------:R-:W-:Y:S01]  /*52c0*/  USEL UR6, URZ, 0x1, UP0 ;  /* 0x00000001ff067887 */ /* 0x000fe20008000000 */
[----:B------:R-:W-:Y:S01]  /*52d0*/  LOP3.LUT R3, R3, R0, RZ, 0x3c, !PT ;  /* 0x0000000003037212 */ /* 0x000fe200078e3cff */
[----:B------:R-:W-:-:S04]  /*52e0*/  USEL UR22, UR22, URZ, UP0 ;  /* 0x000000ff16167287 */ /* 0x000fc80008000000 */
[----:B------:R-:W-:Y:S01]  /*52f0*/  LOP3.LUT R9, R9, UR6, RZ, 0x3c, !PT ;  /* 0x0000000609097c12 */ /* 0x000fe2000f8e3cff */
[----:B------:R-:W-:Y:S07]  /*5300*/  @P1 BRA `(.L_x_112) ;  /* 0xfffffff800c41947 */ /* 0x000fee000383ffff */
[----:B------:R-:W1:Y:S01]  /*5310*/  S2UR UR6, SR_CgaCtaId ;  /* 0x00000000000679c3 */ /* 0x000e620000008800 */
[----:B------:R-:W-:Y:S01]  /*5320*/  ELECT P0, URZ, PT ;  /* 0x0000000000ff782f */ /* 0x000fe20003800000 */
[----:B------:R-:W-:Y:S01]  /*5330*/  HFMA2 R0, -RZ, RZ, 0, 5.9604644775390625e-08 ;  /* 0x00000001ff007431 */ /* 0x000fe200000001ff */
[----:B------:R-:W-:-:S05]  /*5340*/  UMOV UR7, 0x40 ;  /* 0x0000004000077882 */ /* 0x000fca0000000000 */
[----:B------:R-:W-:Y:S01]  /*5350*/  UVIRTCOUNT.DEALLOC.SMPOOL 0x80 ;  /* 0x000000800000784c */ /* 0x000fe20000000000 */
[----:B------:R-:W-:Y:S02]  /*5360*/  UISETP.NE.AND UP0, UPT, UR5, URZ, UPT ;  /* 0x000000ff0500728c */ /* 0x000fe4000bf05270 */
[----:B-1----:R-:W-:-:S09]  /*5370*/  ULEA UR6, UR6, UR7, 0x18 ;  /* 0x0000000706067291 */ /* 0x002fd2000f8ec0ff */
[----:B------:R1:W-:Y:S01]  /*5380*/  @P0 STS.U8 [UR6+0x1c], R0 ;  /* 0x00001c00ff000988 */ /* 0x0003e20008000006 */
[----:B------:R-:W-:Y:S05]  /*5390*/  BRA.U UP0, `(.L_x_113) ;  /* 0x0000000100a07547 */ /* 0x000fea000b800000 */
[----:B------:R-:W-:Y:S01]  /*53a0*/  UIADD3 UR5, UPT, UPT, UR8, 0x2f0, URZ ;  /* 0x000002f008057890 */ /* 0x000fe2000fffe0ff */
[----:B------:R-:W-:-:S03]  /*53b0*/  SHF.L.U32 R3, R9, 0x1f, RZ ;  /* 0x0000001f09037819 */ /* 0x000fc600000006ff */
[----:B------:R-:W-:-:S09]  /*53c0*/  ULEA UR7, UR22, UR5, 0x3 ;  /* 0x0000000516077291 */ /* 0x000fd2000f8e18ff */
[----:B------:R-:W2:Y:S02]  /*53d0*/  SYNCS.PHASECHK.TRANS64.TRYWAIT P0, [UR7], R3 ;  /* 0x00000003ff0075a7 */ /* 0x000ea40008001107 */
[----:B--2---:R-:W-:Y:S05]  /*53e0*/  @!P0 BRA `(.L_x_114) ;  /* 0x0000004800a48947 */ /* 0x004fea0003800000 */
.L_x_248:
        /* <DEDUP_REMOVED lines=9> */
.L_x_250:
        /* <DEDUP_REMOVED lines=9> */
.L_x_252:
[----:B------:R-:W-:-:S04]  /*5510*/  UIADD3 UR9, UPT, UPT, UR9, 0x1, URZ ;  /* 0x0000000109097890 */ /* 0x000fc8000fffe0ff */
[----:B------:R-:W-:-:S04]  /*5520*/  UISETP.NE.AND UP1, UPT, UR9, 0x4, UPT ;  /* 0x000000040900788c */ /* 0x000fc8000bf25270 */
[----:B------:R-:W-:Y:S02]  /*5530*/  USEL UR7, URZ, 0x1, UP1 ;  /* 0x00000001ff077887 */ /* 0x000fe40008800000 */
[----:B------:R-:W-:-:S04]  /*5540*/  USEL UR9, UR9, URZ, UP1 ;  /* 0x000000ff09097287 */ /* 0x000fc80008800000 */
[----:B------:R-:W-:Y:S01]  /*5550*/  ULEA UR9, UR9, UR5, 0x3 ;  /* 0x0000000509097291 */ /* 0x000fe2000f8e18ff */
[----:B-1----:R-:W-:-:S04]  /*5560*/  LOP3.LUT R3, R2, UR7, RZ, 0x3c, !PT ;  /* 0x0000000702037c12 */ /* 0x002fc8000f8e3cff */
[----:B------:R-:W-:Y:S01]  /*5570*/  SHF.L.U32 R3, R3, 0x1f, RZ ;  /* 0x0000001f03037819 */ /* 0x000fe200000006ff */
[----:B------:R-:W-:-:S04]  /*5580*/  IMAD.U32 R0, RZ, RZ, UR9 ;  /* 0x00000009ff007e24 */ /* 0x000fc8000f8e00ff */
[----:B------:R1:W2:Y:S03]  /*5590*/  SYNCS.PHASECHK.TRANS64.TRYWAIT P0, [R0+URZ], R3 ;  /* 0x00000003000075a7 */ /* 0x0002a600080011ff */
[----:B--2---:R-:W-:Y:S05]  /*55a0*/  @!P0 NANOSLEEP.SYNCS 0x989680 ;  /* 0x009896800000895d */ /* 0x004fea0003900000 */
[----:B------:R-:W2:Y:S02]  /*55b0*/  @!P0 SYNCS.PHASECHK.TRANS64 P0, [R0+URZ], R3 ;  /* 0x00000003000085a7 */ /* 0x000ea400080010ff */
[----:B--2---:R-:W-:Y:S05]  /*55c0*/  @P0 BRA `(.L_x_117) ;  /* 0x0000000000200947 */ /* 0x004fea0003800000 */
.L_x_118:
[----:B--2---:R2:W1:Y:S02]  /*55d0*/  SYNCS.PHASECHK.TRANS64.TRYWAIT P0, [R0+URZ], R3 ;  /* 0x00000003000075a7 */ /* 0x00446400080011ff */
[----:B-1----:R-:W-:Y:S05]  /*55e0*/  @!P0 NANOSLEEP.SYNCS 0x989680 ;  /* 0x009896800000895d */ /* 0x002fea0003900000 */
[----:B------:R-:W1:Y:S02]  /*55f0*/  @!P0 SYNCS.PHASECHK.TRANS64 P0, [R0+URZ], R3 ;  /* 0x00000003000085a7 */ /* 0x000e6400080010ff */
[----:B-1----:R-:W-:Y:S05]  /*5600*/  @!P0 BRA `(.L_x_118) ;  /* 0xfffffffc00f08947 */ /* 0x002fea000383ffff */
[----:B------:R-:W-:Y:S05]  /*5610*/  BRA `(.L_x_117) ;  /* 0x00000000000c7947 */ /* 0x000fea0003800000 */
.L_x_113:
[----:B------:R-:W-:-:S04]  /*5620*/  UIADD3 UR5, UPT, UPT, UR8, 0x330, URZ ;  /* 0x0000033008057890 */ /* 0x000fc8000fffe0ff */
[----:B------:R-:W-:-:S09]  /*5630*/  UPRMT UR5, UR4, 0x654, UR5 ;  /* 0x0000065404057896 */ /* 0x000fd20008000005 */
[----:B------:R-:W-:Y:S03]  /*5640*/  SYNCS.ARRIVE.TRANS64.RED.A1T0 RZ, [UR5], RZ ;  /* 0x000000ffffff79a7 */ /* 0x000fe60008100405 */
.L_x_117:
[----:B-12---:R-:W-:Y:S01]  /*5650*/  SHF.L.U32 R3, RZ, 0x1f, RZ ;  /* 0x0000001fff037819 */ /* 0x006fe200000006ff */
[----:B------:R-:W-:Y:S01]  /*5660*/  UIADD3 UR5, UPT, UPT, UR8, 0x330, URZ ;  /* 0x0000033008057890 */ /* 0x000fe2000fffe0ff */
[----:B------:R-:W-:Y:S02]  /*5670*/  PLOP3.LUT P0, PT, PT, PT, UP0, 0x80, 0x8 ;  /* 0x000000000008781c */ /* 0x000fe40003f0f008 */
[----:B------:R-:W1:Y:S02]  /*5680*/  SYNCS.PHASECHK.TRANS64.TRYWAIT P1, [UR8+0x330], R3 ;  /* 0x00033003ff0075a7 */ /* 0x000e640008021108 */
[----:B-1----:R-:W-:Y:S09]  /*5690*/  @!P1 BRA `(.L_x_119) ;  /* 0x0000004800409947 */ /* 0x002ff20003800000 */
.L_x_254:
[----:B------:R-:W-:Y:S01]  /*56a0*/  @!UP0 UPRMT UR5, UR4, 0x654, UR5 ;  /* 0x0000065404058896 */ /* 0x000fe20008000005 */
[----:B------:R-:W-:Y:S02]  /*56b0*/  UMOV UR8, 0xffff ;  /* 0x0000ffff00087882 */ /* 0x000fe40000000000 */
[----:B------:R-:W-:-:S06]  /*56c0*/  UMOV UR4, 0x1 ;  /* 0x0000000100047882 */ /* 0x000fcc0000000000 */
[----:B------:R-:W-:Y:S01]  /*56d0*/  @!P0 SYNCS.ARRIVE.TRANS64.RED.A1T0 RZ, [UR5], RZ ;  /* 0x000000ffffff89a7 */ /* 0x000fe20008100405 */
[----:B------:R-:W-:Y:S01]  /*56e0*/  NOP ;  /* 0x0000000000007918 */ /* 0x000fe20000000000 */
[----:B-1----:R-:W1:Y:S01]  /*56f0*/  LDS R0, [UR6+0x14] ;  /* 0x00001406ff007984 */ /* 0x002e620008000800 */
[----:B------:R-:W-:-:S04]  /*5700*/  ULOP3.LUT UR5, UR24, 0xffff, URZ, 0xc0, !UPT ;  /* 0x0000ffff18057892 */ /* 0x000fc8000f8ec0ff */
[----:B------:R-:W-:-:S04]  /*5710*/  USHF.R.U32.HI UR5, URZ, 0x5, UR5 ;  /* 0x00000005ff057899 */ /* 0x000fc80008011605 */
[----:B------:R-:W-:Y:S02]  /*5720*/  USHF.L.U32 UR8, UR8, UR5, URZ ;  /* 0x0000000508087299 */ /* 0x000fe400080006ff */
[----:B------:R-:W-:-:S04]  /*5730*/  USHF.L.U32 UR4, UR4, UR5, URZ ;  /* 0x0000000504047299 */ /* 0x000fc800080006ff */
[----:B-1----:R-:W-:-:S04]  /*5740*/  LOP3.LUT R0, R0, UR8, RZ, 0xc0, !PT ;  /* 0x0000000800007c12 */ /* 0x002fc8000f8ec0ff */
[----:B------:R-:W-:-:S13]  /*5750*/  ISETP.NE.AND P0, PT, R0, UR8, PT ;  /* 0x0000000800007c0c */ /* 0x000fda000bf05270 */
[----:B------:R-:W-:Y:S05]  /*5760*/  @P0 BRA `(.L_x_120) ;  /* 0x0000000000580947 */ /* 0x000fea0003800000 */
[----:B------:R-:W1:Y:S02]  /*5770*/  LDS R0, [UR6+0x18] ;  /* 0x00001806ff007984 */ /* 0x000e640008000800 */
[----:B-1----:R-:W-:-:S04]  /*5780*/  LOP3.LUT R0, R0, UR4, RZ, 0xc0, !PT ;  /* 0x0000000400007c12 */ /* 0x002fc8000f8ec0ff */
[----:B------:R-:W-:-:S13]  /*5790*/  ISETP.NE.AND P0, PT, R0, UR4, PT ;  /* 0x0000000400007c0c */ /* 0x000fda000bf05270 */
[----:B------:R-:W-:Y:S05]  /*57a0*/  @P0 BRA `(.L_x_121) ;  /* 0x00000000003c0947 */ /* 0x000fea0003800000 */
[----:B------:R-:W1:Y:S01]  /*57b0*/  S2R R2, SR_LANEID ;  /* 0x0000000000027919 */ /* 0x000e620000000000 */
[----:B------:R-:W-:Y:S01]  /*57c0*/  ULOP3.LUT UR8, URZ, UR8, URZ, 0x33, !UPT ;  /* 0x00000008ff087292 */ /* 0x000fe2000f8e33ff */
[----:B------:R-:W-:Y:S01]  /*57d0*/  LOP3.LUT R4, RZ, UR4, RZ, 0x33, !PT ;  /* 0x00000004ff047c12 */ /* 0x000fe2000f8e33ff */
[----:B------:R-:W-:Y:S02]  /*57e0*/  VOTEU.ANY UR7, UPT, PT ;  /* 0x0000000000077886 */ /* 0x000fe400038e0100 */
[----:B------:R-:W-:Y:S01]  /*57f0*/  UFLO.U32 UR7, UR7 ;  /* 0x00000007000772bd */ /* 0x000fe200080e0000 */
[----:B------:R-:W2:Y:S01]  /*5800*/  REDUX UR4, R4 ;  /* 0x00000000040473c4 */ /* 0x000ea20000000000 */
[----:B------:R-:W-:-:S06]  /*5810*/  IMAD.U32 R0, RZ, RZ, UR8 ;  /* 0x00000008ff007e24 */ /* 0x000fcc000f8e00ff */
[----:B------:R1:W-:Y:S01]  /*5820*/  UTCATOMSWS.AND URZ, UR8 ;  /* 0x0000000800ff79e3 */ /* 0x0003e20008000000 */
[----:B------:R-:W3:Y:S01]  /*5830*/  REDUX UR5, R0 ;  /* 0x00000000000573c4 */ /* 0x000ee20000000000 */
[----:B-1----:R-:W-:Y:S01]  /*5840*/  ISETP.EQ.U32.AND P0, PT, R2, UR7, PT ;  /* 0x0000000702007c0c */ /* 0x002fe2000bf02070 */
[----:B--2---:R-:W-:Y:S01]  /*5850*/  IMAD.U32 R2, RZ, RZ, UR4 ;  /* 0x00000004ff027e24 */ /* 0x004fe2000f8e00ff */
[----:B---3--:R-:W-:-:S11]  /*5860*/  MOV R3, UR5 ;  /* 0x0000000500037c02 */ /* 0x008fd60008000f00 */
[----:B------:R1:W-:Y:S04]  /*5870*/  @P0 ATOMS.AND RZ, [UR6+0x14], R3 ;  /* 0x00001403ffff098c */ /* 0x0003e8000a800006 */
[----:B------:R1:W-:Y:S01]  /*5880*/  @P0 ATOMS.AND RZ, [UR6+0x18], R2 ;  /* 0x00001802ffff098c */ /* 0x0003e2000a800006 */
[----:B------:R-:W-:Y:S05]  /*5890*/  BRA `(.L_x_122) ;  /* 0x0000000000147947 */ /* 0x000fea0003800000 */
.L_x_121:
[----:B------:R-:W-:Y:S02]  /*58a0*/  MOV R2, 0x58c0 ;  /* 0x000058c000027802 */ /* 0x000fe40000000f00 */
[----:B---345:R-:W-:Y:S05]  /*58b0*/  CALL.REL.NOINC `($__internal_0_$__cuda_sm10x_tcgen05_guardrail_trap_col_being_dealloced_not_returned_by_alloc) ;  /* 0x0000004800547944 */ /* 0x038fea0003c00000 */
[----:B------:R-:W-:Y:S05]  /*58c0*/  BRA `(.L_x_122) ;  /* 0x0000000000087947 */ /* 0x000fea0003800000 */
.L_x_120:
[----:B------:R-:W-:Y:S02]  /*58d0*/  MOV R2, 0x58f0 ;  /* 0x000058f000027802 */ /* 0x000fe40000000f00 */
[----:B---345:R-:W-:Y:S05]  /*58e0*/  CALL.REL.NOINC `($__internal_2_$__cuda_sm10x_tcgen05_guardrail_trap_unallocated_columns_being_dealloced) ;  /* 0x0000004800607944 */ /* 0x038fea0003c00000 */
.L_x_122:
[----:B------:R-:W-:Y:S01]  /*58f0*/  NOP ;  /* 0x0000000000007918 */ /* 0x000fe20000000000 */
[----:B----4-:R-:W-:Y:S05]  /*5900*/  EXIT ;  /* 0x000000000000794d */ /* 0x010fea0003800000 */
.L_x_93:
[----:B------:R-:W-:-:S09]  /*5910*/  UISETP.NE.OR UP5, UPT, UR10, 0x3, !UP5 ;  /* 0x000000030a00788c */ /* 0x000fd2000efa5670 */
[----:B------:R-:W-:Y:S05]  /*5920*/  BRA.U UP5, `(.L_x_123) ;  /* 0x0000000905c87547 */ /* 0x000fea000b800000 */
[----:B------:R-:W1:Y:S01]  /*5930*/  LDC R0, c[0x0][0xb30] ;  /* 0x0002cc00ff007b82 */ /* 0x000e620000000800 */
[----:B------:R-:W2:Y:S01]  /*5940*/  LDCU.64 UR8, c[0x0][0x888] ;  /* 0x00011100ff0877ac */ /* 0x000ea20008000a00 */
[----:B------:R-:W-:Y:S01]  /*5950*/  IMAD.MOV.U32 R30, RZ, RZ, 0x1 ;  /* 0x00000001ff1e7424 */ /* 0x000fe200078e00ff */
[----:B------:R-:W-:Y:S01]  /*5960*/  CS2R R28, SRZ ;  /* 0x00000000001c7805 */ /* 0x000fe2000001ff00 */
[----:B------:R-:W-:Y:S01]  /*5970*/  IMAD.MOV.U32 R25, RZ, RZ, 0x2000 ;  /* 0x00002000ff197424 */ /* 0x000fe200078e00ff */
[----:B------:R-:W3:Y:S03]  /*5980*/  LDCU.64 UR4, c[0x0][0x890] ;  /* 0x00011200ff0477ac */ /* 0x000ee60008000a00 */
[----:B------:R-:W4:Y:S01]  /*5990*/  LDC R19, c[0x0][0x370] ;  /* 0x0000dc00ff137b82 */ /* 0x000f220000000800 */
[----:B------:R-:W-:Y:S01]  /*59a0*/  UMOV UR6, 0x400 ;  /* 0x0000040000067882 */ /* 0x000fe20000000000 */
[----:B------:R-:W-:-:S02]  /*59b0*/  UPLOP3.LUT UP1, UPT, UPT, UPT, UPT, 0x40, 0x4 ;  /* 0x000000000004789c */ /* 0x000fc40003f2e870 */
[----:B------:R-:W-:-:S04]  /*59c0*/  ULEA UR6, UR37, UR6, 0x18 ;  /* 0x0000000625067291 */ /* 0x000fc8000f8ec0ff */
[----:B------:R-:W4:Y:S01]  /*59d0*/  LDC R2, c[0x0][0xb0c] ;  /* 0x0002c300ff027b82 */ /* 0x000f220000000800 */
[----:B--2---:R-:W-:Y:S02]  /*59e0*/  UISETP.NE.U32.AND UP2, UPT, UR8, URZ, UPT ;  /* 0x000000ff0800728c */ /* 0x004fe4000bf45070 */
[----:B------:R-:W-:Y:S02]  /*59f0*/  UIADD3 UR8, UPT, UPT, UR6, 0x290, URZ ;  /* 0x0000029006087890 */ /* 0x000fe4000fffe0ff */
[----:B---3--:R-:W-:-:S03]  /*5a00*/  UISETP.NE.U32.AND UP3, UPT, UR4, URZ, UPT ;  /* 0x000000ff0400728c */ /* 0x008fc6000bf65070 */
[----:B------:R-:W2:Y:S01]  /*5a10*/  LDC R18, c[0x0][0xb20] ;  /* 0x0002c800ff127b82 */ /* 0x000ea20000000800 */
[----:B-1----:R-:W-:Y:S01]  /*5a20*/  ISETP.NE.AND P1, PT, R0, 0x1, PT ;  /* 0x000000010000780c */ /* 0x002fe20003f25270 */
[----:B------:R-:W-:Y:S02]  /*5a30*/  UISETP.NE.AND.EX UP2, UPT, UR9, URZ, UPT, UP2 ;  /* 0x000000ff0900728c */ /* 0x000fe4000bf45320 */
[----:B------:R-:W-:Y:S02]  /*5a40*/  UPRMT UR37, UR37, 0x654, UR8 ;  /* 0x0000065425257896 */ /* 0x000fe40008000008 */
[----:B------:R-:W-:Y:S02]  /*5a50*/  UISETP.NE.AND.EX UP3, UPT, UR5, URZ, UPT, UP3 ;  /* 0x000000ff0500728c */ /* 0x000fe4000bf65330 */
[----:B------:R-:W1:Y:S08]  /*5a60*/  LDC.64 R32, c[0x0][0x348] ;  /* 0x0000d200ff207b82 */ /* 0x000e700000000a00 */
[----:B------:R-:W3:Y:S08]  /*5a70*/  LDC.64 R16, c[0x0][0xb10] ;  /* 0x0002c400ff107b82 */ /* 0x000ef00000000a00 */
[----:B------:R-:W1:Y:S08]  /*5a80*/  LDC.64 R6, c[0x0][0xb18] ;  /* 0x0002c600ff067b82 */ /* 0x000e700000000a00 */
[----:B------:R-:W1:Y:S08]  /*5a90*/  LDC.64 R4, c[0x0][0xb28] ;  /* 0x0002ca00ff047b82 */ /* 0x000e700000000a00 */
[----:B--2-4-:R-:W1:Y:S02]  /*5aa0*/  LDC R24, c[0x0][0x374] ;  /* 0x0000dd00ff187b82 */ /* 0x014e640000000800 */
.L_x_131:
[C---:B------:R-:W-:Y:S02]  /*5ab0*/  LEA R0, R29.reuse, UR6, 0x3 ;  /* 0x000000061d007c11 */ /* 0x040fe4000f8e18ff */
[----:B------:R-:W-:Y:S02]  /*5ac0*/  SHF.L.U32 R3, R28, 0x1f, RZ ;  /* 0x0000001f1c037819 */ /* 0x000fe400000006ff */
[----:B------:R-:W-:Y:S02]  /*5ad0*/  LEA R20, R29, UR6, 0x4 ;  /* 0x000000061d147c11 */ /* 0x000fe4000f8e20ff */
[----:B--2---:R-:W2:Y:S02]  /*5ae0*/  SYNCS.PHASECHK.TRANS64.TRYWAIT P0, [R0+URZ+0x2b0], R3 ;  /* 0x0002b003000075a7 */ /* 0x004ea400080011ff */
[----:B--2---:R-:W-:Y:S05]  /*5af0*/  @!P0 BRA `(.L_x_124) ;  /* 0x0000004400408947 */ /* 0x004fea0003800000 */
.L_x_255:
[----:B------:R-:W-:Y:S01]  /*5b00*/  ISETP.GE.AND P0, PT, R72, 0x1, PT ;  /* 0x000000014800780c */ /* 0x000fe20003f06270 */
[----:B------:R-:W4:Y:S01]  /*5b10*/  LDS.128 R20, [R20+0x340] ;  /* 0x0003400014147984 */ /* 0x000f220000000c00 */
[----:B------:R-:W-:Y:S01]  /*5b20*/  ISETP.NE.U32.AND P4, PT, RZ, UR4, PT ;  /* 0x00000004ff007c0c */ /* 0x000fe2000bf85070 */
[----:B--2---:R-:W-:Y:S01]  /*5b30*/  VIADD R0, R0, 0x2c0 ;  /* 0x000002c000007836 */ /* 0x004fe20000000000 */
[----:B------:R-:W-:Y:S02]  /*5b40*/  SHF.L.U32 R26, R30, 0x1f, RZ ;  /* 0x0000001f1e1a7819 */ /* 0x000fe400000006ff */
[----:B------:R-:W-:Y:S02]  /*5b50*/  ISETP.NE.AND.EX P4, PT, RZ, UR5, PT, P4 ;  /* 0x00000005ff007c0c */ /* 0x000fe4000bf85340 */
[----:B------:R-:W-:Y:S01]  /*5b60*/  PRMT R0, RZ, 0x654, R0 ;  /* 0x00000654ff007816 */ /* 0x000fe20000000000 */
[----:B------:R-:W-:Y:S01]  /*5b70*/  @!PT LDS RZ, [RZ] ;  /* 0x00000000fffff984 */ /* 0x000fe20000000800 */
[----:B------:R-:W-:Y:S01]  /*5b80*/  @!PT LDS RZ, [RZ] ;  /* 0x00000000fffff984 */ /* 0x000fe20000000800 */
[----:B------:R-:W-:Y:S01]  /*5b90*/  @!PT LDS RZ, [RZ] ;  /* 0x00000000fffff984 */ /* 0x000fe20000000800 */
[----:B------:R-:W-:Y:S01]  /*5ba0*/  @!PT LDS RZ, [RZ] ;  /* 0x00000000fffff984 */ /* 0x000fe20000000800 */
[----:B------:R2:W-:Y:S06]  /*5bb0*/  MEMBAR.ALL.CTA ;  /* 0x0000000000007992 */ /* 0x0005ec0000008000 */
[----:B--2---:R-:W2:Y:S02]  /*5bc0*/  FENCE.VIEW.ASYNC.S ;  /* 0x00000000000073c6 */ /* 0x004ea40000000000 */
[----:B--2---:R2:W-:Y:S01]  /*5bd0*/  SYNCS.ARRIVE.TRANS64.RED.A1T0 RZ, [R0+URZ], RZ ;  /* 0x000000ff00ff79a7 */ /* 0x0045e200081004ff */
[----:B----4-:R-:W-:Y:S11]  /*5be0*/  LOP3.LUT P3, RZ, R22, 0x1, RZ, 0xc0, !PT ;  /* 0x0000000116ff7812 */ /* 0x010ff6000786c0ff */
[----:B------:R-:W-:Y:S02]  /*5bf0*/  @!UPT UIADD3 URZ, UPT, UPT, URZ, URZ, URZ ;  /* 0x000000fffffff290 */ /* 0x000fe4000fffe0ff */
[----:B------:R-:W-:Y:S02]  /*5c00*/  @P3 MOV R13, R20 ;  /* 0x00000014000d3202 */ /* 0x000fe40000000f00 */
[----:B------:R-:W-:Y:S01]  /*5c10*/  @P3 LOP3.LUT R8, R21, 0xffff, RZ, 0xc0, !PT ;  /* 0x0000ffff15083812 */ /* 0x000fe200078ec0ff */
[----:B--2---:R-:W-:Y:S06]  /*5c20*/  @!P0 BRA `(.L_x_125) ;  /* 0x0000000000a48947 */ /* 0x004fec0003800000 */
[----:B-1----:R-:W-:Y:S01]  /*5c30*/  IMAD.HI.U32 R31, R24, R7, RZ ;  /* 0x00000007181f7227 */ /* 0x002fe200078e00ff */
[----:B------:R-:W-:Y:S02]  /*5c40*/  ISETP.NE.AND P0, PT, R6, 0x1, PT ;  /* 0x000000010600780c */ /* 0x000fe40003f05270 */
[----:B------:R-:W-:Y:S01]  /*5c50*/  ISETP.NE.AND P2, PT, R72, 0x1, PT ;  /* 0x000000014800780c */ /* 0x000fe20003f45270 */
[----:B---3--:R-:W-:Y:S01]  /*5c60*/  IMAD.HI.U32 R34, R19, R16, RZ ;  /* 0x0000001013227227 */ /* 0x008fe200078e00ff */
[----:B------:R-:W-:Y:S02]  /*5c70*/  SHF.R.U32.HI R31, RZ, R18, R31 ;  /* 0x00000012ff1f7219 */ /* 0x000fe4000001161f */
[----:B------:R-:W-:Y:S01]  /*5c80*/  ISETP.NE.AND P5, PT, R2, 0x1, PT ;  /* 0x000000010200780c */ /* 0x000fe20003fa5270 */
[----:B------:R-:W-:Y:S01]  /*5c90*/  IMAD.HI.U32 R36, R13, R16, RZ ;  /* 0x000000100d247227 */ /* 0x000fe200078e00ff */
[----:B------:R-:W-:Y:S02]  /*5ca0*/  SHF.R.U32.HI R34, RZ, R17, R34 ;  /* 0x00000011ff227219 */ /* 0x000fe40000011622 */
[----:B------:R-:W-:Y:S01]  /*5cb0*/  SEL R3, R24, R31, !P0 ;  /* 0x0000001f18037207 */ /* 0x000fe20004000000 */
[C---:B------:R-:W-:Y:S01]  /*5cc0*/  IMAD.HI.U32 R31, R8.reuse, R7, RZ ;  /* 0x00000007081f7227 */ /* 0x040fe200078e00ff */
[----:B------:R-:W-:Y:S02]  /*5cd0*/  SEL R11, R19, R34, !P5 ;  /* 0x00000022130b7207 */ /* 0x000fe40006800000 */
[----:B------:R-:W-:Y:S01]  /*5ce0*/  SHF.R.U32.HI R36, RZ, R17, R36 ;  /* 0x00000011ff247219 */ /* 0x000fe20000011624 */
[----:B------:R-:W-:Y:S01]  /*5cf0*/  IMAD.HI.U32 R38, R3, R4, RZ ;  /* 0x0000000403267227 */ /* 0x000fe200078e00ff */
[----:B------:R-:W-:Y:S03]  /*5d00*/  SHF.R.U32.HI R31, RZ, R18, R31 ;  /* 0x00000012ff1f7219 */ /* 0x000fe6000001161f */
[----:B------:R-:W-:Y:S01]  /*5d10*/  IMAD.HI.U32 R34, R11, R4, RZ ;  /* 0x000000040b227227 */ /* 0x000fe200078e00ff */
[----:B------:R-:W-:Y:S02]  /*5d20*/  @P2 SHF.R.U32.HI R3, RZ, R5, R38 ;  /* 0x00000005ff032219 */ /* 0x000fe40000011626 */
[----:B------:R-:W-:Y:S02]  /*5d30*/  SEL R9, R8, R31, !P0 ;  /* 0x0000001f08097207 */ /* 0x000fe40004000000 */
[----:B------:R-:W-:Y:S01]  /*5d40*/  @P2 SHF.R.U32.HI R11, RZ, R5, R34 ;  /* 0x00000005ff0b2219 */ /* 0x000fe20000011622 */
[C---:B------:R-:W-:Y:S01]  /*5d50*/  IMAD R10, R72.reuse, R3, RZ ;  /* 0x00000003480a7224 */ /* 0x040fe200078e02ff */
[----:B------:R-:W-:Y:S01]  /*5d60*/  SEL R3, R13, R36, !P5 ;  /* 0x000000240d037207 */ /* 0x000fe20006800000 */
[C---:B------:R-:W-:Y:S03]  /*5d70*/  IMAD.HI.U32 R14, R9.reuse, R4, RZ ;  /* 0x00000004090e7227 */ /* 0x040fe600078e00ff */
[----:B------:R-:W-:Y:S01]  /*5d80*/  ISETP.GE.AND P0, PT, R9, R10, PT ;  /* 0x0000000a0900720c */ /* 0x000fe20003f06270 */
[C---:B------:R-:W-:Y:S01]  /*5d90*/  IMAD R12, R72.reuse, R11, RZ ;  /* 0x0000000b480c7224 */ /* 0x040fe200078e02ff */
[-C--:B------:R-:W-:Y:S04]  /*5da0*/  SHF.R.U32.HI R14, RZ, R5.reuse, R14 ;  /* 0x00000005ff0e7219 */ /* 0x080fe8000001160e */
[----:B------:R-:W-:Y:S02]  /*5db0*/  ISETP.GE.OR P0, PT, R3, R12, P0 ;  /* 0x0000000c0300720c */ /* 0x000fe40000706670 */
[----:B------:R-:W-:Y:S05]  /*5dc0*/  SEL R15, R9, R14, !P2 ;  /* 0x0000000e090f7207 */ /* 0x000fea0005000000 */
[----:B------:R-:W-:Y:S04]  /*5dd0*/  IMAD.MOV R14, RZ, RZ, -R15 ;  /* 0x000000ffff0e7224 */ /* 0x000fe800078e0a0f */
[----:B------:R-:W-:Y:S02]  /*5de0*/  IMAD R14, R72, R14, R9 ;  /* 0x0000000e480e7224 */ /* 0x000fe400078e0209 */
[C---:B------:R-:W-:Y:S05]  /*5df0*/  @!P0 IMAD.HI.U32 R10, R3.reuse, R4, RZ ;  /* 0x00000004030a8227 */ /* 0x040fea00078e00ff */
[----:B------:R-:W-:Y:S04]  /*5e00*/  @!P0 SHF.R.U32.HI R10, RZ, R5, R10 ;  /* 0x00000005ff0a8219 */ /* 0x000fe8000001160a */
[----:B------:R-:W-:Y:S01]  /*5e10*/  @!P0 SEL R0, R3, R10, !P2 ;  /* 0x0000000a03008207 */ /* 0x000fe20005000000 */
[----:B------:R-:W-:Y:S03]  /*5e20*/  IMAD.MOV R10, RZ, RZ, -R3 ;  /* 0x000000ffff0a7224 */ /* 0x000fe600078e0a03 */
[----:B------:R-:W-:Y:S01]  /*5e30*/  @!P0 IADD3 R15, PT, PT, R15, -R0, RZ ;  /* 0x800000000f0f8210 */ /* 0x000fe20007ffe0ff */
[----:B------:R-:W-:Y:S01]  /*5e40*/  @!P0 IMAD R0, R11, R14, R0 ;  /* 0x0000000e0b008224 */ /* 0x000fe200078e0200 */
[----:B------:R-:W-:Y:S01]  /*5e50*/  IADD3 R11, PT, PT, -R9, RZ, RZ ;  /* 0x000000ff090b7210 */ /* 0x000fe20007ffe1ff */
[----:B------:R-:W-:Y:S02]  /*5e60*/  IMAD R13, R2, R10, R13 ;  /* 0x0000000a020d7224 */ /* 0x000fe400078e020d */
[----:B------:R-:W-:Y:S02]  /*5e70*/  @!P0 IMAD R9, R15, R72, R3 ;  /* 0x000000480f098224 */ /* 0x000fe400078e0203 */
[----:B------:R-:W-:Y:S02]  /*5e80*/  @!P0 IMAD.MOV.U32 R3, RZ, RZ, R0 ;  /* 0x000000ffff038224 */ /* 0x000fe400078e0000 */
[----:B------:R-:W-:Y:S02]  /*5e90*/  IMAD R8, R6, R11, R8 ;  /* 0x0000000b06087224 */ /* 0x000fe400078e0208 */
[----:B------:R-:W-:Y:S02]  /*5ea0*/  IMAD R13, R3, R2, R13 ;  /* 0x00000002030d7224 */ /* 0x000fe400078e020d */
[----:B------:R-:W-:Y:S02]  /*5eb0*/  IMAD R8, R9, R6, R8 ;  /* 0x0000000609087224 */ /* 0x000fe400078e0208 */
.L_x_125:
[----:B------:R-:W-:Y:S05]  /*5ec0*/  BRA.U UP1, `(.L_x_126) ;  /* 0x0000000101107547 */ /* 0x000fea000b800000 */
[----:B------:R-:W-:Y:S04]  /*5ed0*/  MOV R0, UR7 ;  /* 0x0000000700007c02 */ /* 0x000fe80008000f00 */
[----:B------:R-:W-:Y:S04]  /*5ee0*/  SHF.L.U32 R3, R0, 0x1f, RZ ;  /* 0x0000001f00037819 */ /* 0x000fe800000006ff */
[----:B------:R-:W2:Y:S02]  /*5ef0*/  SYNCS.PHASECHK.TRANS64.TRYWAIT P0, [UR6+0x2a8], R3 ;  /* 0x0002a803ff0075a7 */ /* 0x000ea40008001106 */
[----:B--2---:R-:W-:Y:S05]  /*5f00*/  @!P0 BRA `(.L_x_127) ;  /* 0x0000004000508947 */ /* 0x004fea0003800000 */
.L_x_126:
[----:B------:R-:W-:Y:S05]  /*5f10*/  BRA.U !UP3, `(.L_x_128) ;  /* 0x000000010b347547 */ /* 0x000fea000b800000 */
[----:B------:R-:W-:Y:S01]  /*5f20*/  UPLOP3.LUT UP0, UPT, UPT, UPT, UP2, 0x80, 0x8 ;  /* 0x000000000008789c */ /* 0x000fe20003f0f020 */
[----:B--2---:R-:W-:Y:S02]  /*5f30*/  HFMA2 R0, -RZ, RZ, 0, 5.9604644775390625e-08 ;  /* 0x00000001ff007431 */ /* 0x004fe400000001ff */
[----:B------:R-:W-:Y:S03]  /*5f40*/  IMAD.MOV.U32 R167, RZ, RZ, 0x1 ;  /* 0x00000001ffa77424 */ /* 0x000fe600078e00ff */
[----:B------:R-:W-:Y:S05]  /*5f50*/  PLOP3.LUT P0, PT, PT, PT, UP0, 0x80, 0x8 ;  /* 0x000000000008781c */ /* 0x000fea0003f0f008 */
[----:B------:R-:W2:Y:S01]  /*5f60*/  @UP0 LDCU.64 UR10, c[0x0][0x888] ;  /* 0x00011100ff0a07ac */ /* 0x000ea20008000a00 */
[----:B------:R-:W-:Y:S07]  /*5f70*/  @UP0 UIMAD UR8, UR36, UR4, URZ ;  /* 0x00000004240802a4 */ /* 0x000fee000f8e02ff */
[----:B------:R-:W-:Y:S01]  /*5f80*/  @!P0 PRMT R167, R0, 0x7610, R167 ;  /* 0x0000761000a78816 */ /* 0x000fe200000000a7 */
[----:B--2---:R-:W-:Y:S03]  /*5f90*/  @UP0 UIMAD.WIDE UR10, UR8, 0x4, UR10 ;  /* 0x00000004080a08a5 */ /* 0x004fe6000f8e020a */
[----:B------:R-:W2:Y:S03]  /*5fa0*/  @!UP0 LDCU UR8, c[0x0][0x880] ;  /* 0x00011000ff0887ac */ /* 0x000ea60008000800 */
[----:B------:R-:W-:Y:S01]  /*5fb0*/  IMAD.U32 R10, RZ, RZ, UR10 ;  /* 0x0000000aff0a7e24 */ /* 0x000fe2000f8e00ff */
[----:B------:R-:W-:Y:S05]  /*5fc0*/  MOV R11, UR11 ;  /* 0x0000000b000b7c02 */ /* 0x000fea0008000f00 */
[----:B-----5:R4:W5:Y:S02]  /*5fd0*/  @P0 LDG.E R80, desc[UR40][R10.64] ;  /* 0x000000280a500981 */ /* 0x020964000c1e1900 */
[----:B--2-4-:R-:W-:Y:S07]  /*5fe0*/  @!P0 IMAD.U32 R80, RZ, RZ, UR8 ;  /* 0x00000008ff508e24 */ /* 0x014fee000f8e00ff */
.L_x_128:
[----:B-----5:R-:W-:Y:S01]  /*5ff0*/  @!P4 ISETP.EQ.AND P5, PT, R80, RZ, PT ;  /* 0x000000ff5000c20c */ /* 0x020fe20003fa2270 */
[----:B------:R-:W-:Y:S01]  /*6000*/  @!UPT UIADD3 URZ, UPT, UPT, URZ, URZ, URZ ;  /* 0x000000fffffff290 */ /* 0x000fe2000fffe0ff */
[----:B------:R-:W-:Y:S11]  /*6010*/  @!P4 BRA `(.L_x_129) ;  /* 0x000000000014c947 */ /* 0x000ff60003800000 */
[----:B------:R-:W-:Y:S02]  /*6020*/  LOP3.LUT P0, RZ, R167, 0xff, RZ, 0xc0, !PT ;  /* 0x000000ffa7ff7812 */ /* 0x000fe4000780c0ff */
[----:B------:R-:W-:Y:S04]  /*6030*/  PLOP3.LUT P5, PT, PT, PT, UP0, 0x80, 0x8 ;  /* 0x000000000008781c */ /* 0x000fe80003faf008 */
[----:B------:R-:W-:Y:S07]  /*6040*/  PLOP3.LUT P5, PT, P5, PT, PT, 0x8, 0x80 ;  /* 0x000000000080781c */ /* 0x000fee0002fae170 */
[----:B------:R-:W-:Y:S11]  /*6050*/  @P0 ISETP.EQ.AND P5, PT, R80, RZ, PT ;  /* 0x000000ff5000020c */ /* 0x000ff60003fa2270 */
[----:B------:R-:W-:Y:S02]  /*6060*/  @!UPT UIADD3 URZ, UPT, UPT, URZ, URZ, URZ ;  /* 0x000000fffffff290 */ /* 0x000fe4000fffe0ff */
.L_x_129:
[----:B------:R-:W4:Y:S01]  /*6070*/  SYNCS.PHASECHK.TRANS64.TRYWAIT P4, [UR6+0x298], R26 ;  /* 0x0002981aff0075a7 */ /* 0x000f220008081106 */
[----:B------:R-:W-:Y:S01]  /*6080*/  @P3 SHF.R.U32.HI R27, RZ, 0x10, R21 ;  /* 0x00000010ff1b3819 */ /* 0x000fe20000011615 */
[----:B------:R-:W-:Y:S01]  /*6090*/  VIADD R29, R29, 0x1 ;  /* 0x000000011d1d7836 */ /* 0x000fe20000000000 */
[----:B------:R-:W5:Y:S08]  /*60a0*/  LDC.64 R14, c[0x0][0xb10] ;  /* 0x0002c400ff0e7b82 */ /* 0x000f700000000a00 */
[----:B------:R-:W1:Y:S08]  /*60b0*/  LDC.64 R10, c[0x0][0xb18] ;  /* 0x0002c600ff0a7b82 */ /* 0x000e700000000a00 */
[----:B--2---:R-:W2:Y:S08]  /*60c0*/  @!P1 LDC R0, c[0x0][0xb20] ;  /* 0x0002c800ff009b82 */ /* 0x004eb00000000800 */
[----:B------:R-:W3:Y:S01]  /*60d0*/  @!P1 LDC R3, c[0x0][0xb0c] ;  /* 0x0002c300ff039b82 */ /* 0x000ee20000000800 */
[----:B-----5:R-:W-:Y:S05]  /*60e0*/  @!P1 IMAD.HI.U32 R14, R13, R14, RZ ;  /* 0x0000000e0d0e9227 */ /* 0x020fea00078e00ff */
[----:B------:R-:W-:Y:S01]  /*60f0*/  @!P1 SHF.R.U32.HI R14, RZ, R15, R14 ;  /* 0x0000000fff0e9219 */ /* 0x000fe2000001160e */
[----:B-1----:R-:W-:Y:S01]  /*6100*/  @!P1 IMAD.HI.U32 R11, R8, R11, RZ ;  /* 0x0000000b080b9227 */ /* 0x002fe200078e00ff */
[----:B------:R-:W-:Y:S04]  /*6110*/  @!P1 ISETP.NE.AND P0, PT, R10, 0x1, PT ;  /* 0x000000010a00980c */ /* 0x000fe80003f05270 */
[----:B--2---:R-:W-:Y:S02]  /*6120*/  @!P1 SHF.R.U32.HI R9, RZ, R0, R11 ;  /* 0x00000000ff099219 */ /* 0x004fe4000001160b */
[----:B---3--:R-:W-:Y:S02]  /*6130*/  @!P1 ISETP.NE.AND P2, PT, R3, 0x1, PT ;  /* 0x000000010300980c */ /* 0x008fe40003f45270 */
[----:B------:R-:W-:Y:S02]  /*6140*/  @!P1 SEL R9, R8, R9, !P0 ;  /* 0x0000000908099207 */ /* 0x000fe40004000000 */
[----:B------:R-:W-:Y:S02]  /*6150*/  ELECT P0, URZ, PT ;  /* 0x0000000000ff782f */ /* 0x000fe40003800000 */
[----:B------:R-:W-:Y:S05]  /*6160*/  @!P1 SEL R14, R13, R14, !P2 ;  /* 0x0000000e0d0e9207 */ /* 0x000fea0005000000 */
[----:B------:R-:W-:Y:S02]  /*6170*/  @!P1 IMAD.IADD R0, R9, 0x1, -R14 ;  /* 0x0000000109009824 */ /* 0x000fe400078e0a0e */
[----:B------:R-:W-:Y:S02]  /*6180*/  @!P1 IMAD.IADD R9, R14, 0x1, -R9 ;  /* 0x000000010e099824 */ /* 0x000fe400078e0a09 */
[----:B------:R-:W-:Y:S02]  /*6190*/  @!P1 IMAD R13, R0, R3, R13 ;  /* 0x00000003000d9224 */ /* 0x000fe400078e020d */
[----:B------:R-:W-:Y:S01]  /*61a0*/  @!P1 IMAD R8, R9, R10, R8 ;  /* 0x0000000a09089224 */ /* 0x000fe200078e0208 */
[----:B----4-:R-:W-:Y:S06]  /*61b0*/  @!P4 BRA `(.L_x_130) ;  /* 0x0000003c00bcc947 */ /* 0x010fec0003800000 */
.L_x_258:
[----:B------:R-:W-:Y:S01]  /*61c0*/  PLOP3.LUT P5, PT, P5, P0, PT, 0xf2, 0x2f ;  /* 0x00000000002f781c */ /* 0x000fe20002fa1e72 */
[----:B------:R-:W-:Y:S01]  /*61d0*/  UMOV UR14, 0x0 ;  /* 0x00000000000e7882 */ /* 0x000fe20000000000 */
[----:B------:R-:W-:Y:S01]  /*61e0*/  LOP3.LUT R30, R30, 0x1, RZ, 0x3c, !PT ;  /* 0x000000011e1e7812 */ /* 0x000fe200078e3cff */
[----:B------:R-:W-:Y:S01]  /*61f0*/  UMOV UR15, 0x10000000 ;  /* 0x10000000000f7882 */ /* 0x000fe20000000000 */
[----:B------:R-:W-:Y:S01]  /*6200*/  UMOV UR12, UR36 ;  /* 0x00000024000c7c82 */ /* 0x000fe20008000000 */
[----:B------:R-:W-:Y:S08]  /*6210*/  @P3 R2UR UR36, R27 ;  /* 0x000000001b2432ca */ /* 0x000ff000000e0000 */
[----:B-1----:R-:W-:Y:S01]  /*6220*/  @!P5 IADD3 R3, P0, PT, R32, 0x580, RZ ;  /* 0x000005802003d810 */ /* 0x002fe20007f1e0ff */
[----:B------:R-:W-:Y:S01]  /*6230*/  @!P5 IMAD.SHL.U32 R166, R166, 0x40, RZ ;  /* 0x00000040a6a6d824 */ /* 0x000fe200078e00ff */
[----:B------:R-:W-:Y:S01]  /*6240*/  VOTEU.ALL UP1, P5 ;  /* 0x0000000000ff7886 */ /* 0x000fe20002820000 */
[----:B------:R-:W-:Y:S01]  /*6250*/  @!P5 IMAD.SHL.U32 R165, R165, 0x80, RZ ;  /* 0x00000080a5a5d824 */ /* 0x000fe200078e00ff */
[----:B------:R-:W-:Y:S01]  /*6260*/  @!P5 R2UR UR9, R3 ;  /* 0x000000000309d2ca */ /* 0x000fe200000e0000 */
[----:B------:R-:W-:Y:S01]  /*6270*/  @!P5 IMAD.X R0, RZ, RZ, R33, P0 ;  /* 0x000000ffff00d224 */ /* 0x000fe200000e0621 */
[----:B------:R-:W-:Y:S01]  /*6280*/  @!P5 R2UR UR10, R166 ;  /* 0x00000000a60ad2ca */ /* 0x000fe200000e0000 */
[----:B------:R-:W-:Y:S01]  /*6290*/  IMAD.IADD R166, R8, 0x1, R145 ;  /* 0x0000000108a67824 */ /* 0x000fe200078e0291 */
[----:B------:R-:W-:Y:S01]  /*62a0*/  @!P5 R2UR UR11, R165 ;  /* 0x00000000a50bd2ca */ /* 0x000fe200000e0000 */
[----:B------:R-:W-:Y:S01]  /*62b0*/  IMAD.IADD R165, R13, 0x1, R164 ;  /* 0x000000010da57824 */ /* 0x000fe200078e02a4 */
[----:B------:R-:W-:Y:S02]  /*62c0*/  @!P5 R2UR UR8, R0 ;  /* 0x000000000008d2ca */ /* 0x000fe400000e0000 */
[C---:B------:R-:W-:Y:S04]  /*62d0*/  ISETP.NE.AND P0, PT, R29.reuse, 0x2, PT ;  /* 0x000000021d00780c */ /* 0x040fe80003f05270 */
[----:B------:R-:W-:Y:S01]  /*62e0*/  SEL R3, RZ, 0x1, P0 ;  /* 0x00000001ff037807 */ /* 0x000fe20000000000 */
[----:B------:R-:W-:Y:S01]  /*62f0*/  IMAD.U32 R10, RZ, RZ, UR9 ;  /* 0x00000009ff0a7e24 */ /* 0x000fe2000f8e00ff */
[----:B------:R-:W-:Y:S01]  /*6300*/  @!UP1 UIADD3 UR9, UPT, UPT, UR6, 0x290, URZ ;  /* 0x0000029006099890 */ /* 0x000fe2000fffe0ff */
[----:B------:R-:W-:Y:S02]  /*6310*/  SEL R29, R29, RZ, P0 ;  /* 0x000000ff1d1d7207 */ /* 0x000fe40000000000 */
[----:B------:R-:W-:Y:S02]  /*6320*/  LOP3.LUT R28, R28, R3, RZ, 0x3c, !PT ;  /* 0x000000031c1c7212 */ /* 0x000fe400078e3cff */
[----:B------:R-:W-:Y:S01]  /*6330*/  IMAD.U32 R11, RZ, RZ, UR8 ;  /* 0x00000008ff0b7e24 */ /* 0x000fe2000f8e00ff */
[----:B------:R-:W-:Y:S01]  /*6340*/  @!P5 R2UR UR16, R10 ;  /* 0x000000000a10d2ca */ /* 0x000fe200000e0000 */
[----:B------:R-:W-:Y:S01]  /*6350*/  @!UP1 UIADD3 UR8, UPT, UPT, UR6, 0x400, URZ ;  /* 0x0000040006089890 */ /* 0x000fe2000fffe0ff */
[----:B------:R-:W-:Y:S02]  /*6360*/  VOTEU.ALL UP1, P5 ;  /* 0x0000000000ff7886 */ /* 0x000fe40002820000 */
[----:B------:R-:W-:Y:S11]  /*6370*/  @!P5 R2UR UR17, R11 ;  /* 0x000000000b11d2ca */ /* 0x000ff600000e0000 */
[----:B------:R-:W-:Y:S02]  /*6380*/  @!UPT UIADD3 URZ, UPT, UPT, URZ, URZ, URZ ;  /* 0x000000fffffff290 */ /* 0x000fe4000fffe0ff */
[----:B------:R2:W-:Y:S01]  /*6390*/  @!UP1 UTMALDG.3D [UR8], [UR16], desc[UR14] ;  /* 0x00000e08100095b4 */ /* 0x0005e20008011000 */
[----:B------:R2:W-:Y:S01]  /*63a0*/  @!P5 SYNCS.ARRIVE.TRANS64.RED.A0TR RZ, [UR6+0x290], R25 ;  /* 0x00029019ffffd9a7 */ /* 0x0005e20008300406 */
[----:B------:R-:W-:Y:S01]  /*63b0*/  UPLOP3.LUT UP1, UPT, UPT, UPT, UPT, 0x80, 0x8 ;  /* 0x000000000008789c */ /* 0x000fe20003f2f070 */
[----:B------:R-:W-:Y:S01]  /*63c0*/  SYNCS.ARRIVE.TRANS64.RED.A1T0 RZ, [UR37], RZ ;  /* 0x000000ffffff79a7 */ /* 0x000fe20008100425 */
[----:B------:R-:W-:Y:S09]  /*63d0*/  @P3 BRA `(.L_x_131) ;  /* 0xfffffff400b43947 */ /* 0x000ff2000383ffff */
[----:B------:R-:W-:Y:S07]  /*63e0*/  MOV R0, UR6 ;  /* 0x0000000600007c02 */ /* 0x000fee0008000f00 */
.L_x_132:
[----:B-1----:R-:W-:-:S04]  /*63f0*/  SHF.L.U32 R3, R30, 0x1f, RZ ;  /* 0x0000001f1e037819 */ /* 0x002fc800000006ff */
[----:B------:R1:W3:Y:S03]  /*6400*/  SYNCS.PHASECHK.TRANS64.TRYWAIT P0, [R0+URZ+0x298], R3 ;  /* 0x00029803000075a7 */ /* 0x0002e600080011ff */
[----:B---3--:R-:W-:Y:S05]  /*6410*/  @!P0 NANOSLEEP.SYNCS 0x989680 ;  /* 0x009896800000895d */ /* 0x008fea0003900000 */
[----:B------:R-:W3:Y:S02]  /*6420*/  @!P0 SYNCS.PHASECHK.TRANS64 P0, [R0+URZ+0x298], R3 ;  /* 0x00029803000085a7 */ /* 0x000ee400080010ff */
[----:B--23--:R-:W-:Y:S05]  /*6430*/  @P0 EXIT ;  /* 0x000000000000094d */ /* 0x00cfea0003800000 */
[----:B------:R-:W-:Y:S05]  /*6440*/  BRA `(.L_x_132) ;  /* 0xfffffffc00e87947 */ /* 0x000fea000383ffff */
.L_x_123:
[----:B------:R-:W-:-:S06]  /*6450*/  UISETP.GE.AND UP1, UPT, UR10, 0x4, UPT ;  /* 0x000000040a00788c */ /* 0x000fcc000bf26270 */
[----:B------:R-:W-:-:S13]  /*6460*/  PLOP3.LUT P0, PT, PT, PT, UP1, 0x80, 0x8 ;  /* 0x000000000008781c */ /* 0x000fda0003f0f018 */
[----:B------:R-:W-:Y:S05]  /*6470*/  @!P0 EXIT ;  /* 0x000000000000894d */ /* 0x000fea0003800000 */
[----:B------:R-:W-:Y:S01]  /*6480*/  BAR.SYNC.DEFER_BLOCKING 0x6, 0xa0 ;  /* 0x0182800000007b1d */ /* 0x000fe20000010000 */
[C---:B------:R-:W-:Y:S01]  /*6490*/  IMAD.SHL.U32 R179, R175.reuse, 0x40, RZ ;  /* 0x00000040afb37824 */ /* 0x040fe200078e00ff */
[C---:B------:R-:W-:Y:S01]  /*64a0*/  R2P PR, R175.reuse, 0x6 ;  /* 0x00000006af007804 */ /* 0x040fe20000000000 */
[C---:B------:R-:W-:Y:S01]  /*64b0*/  IMAD.SHL.U32 R2, R175.reuse, 0x8, RZ ;  /* 0x00000008af027824 */ /* 0x040fe200078e00ff */
[----:B------:R-:W-:Y:S01]  /*64c0*/  SHF.L.U32 R79, R175, 0x10, RZ ;  /* 0x00000010af4f7819 */ /* 0x000fe200000006ff */
[----:B------:R-:W-:Y:S01]  /*64d0*/  IMAD.MOV.U32 R178, RZ, RZ, 0x10 ;  /* 0x00000010ffb27424 */ /* 0x000fe200078e00ff */
[----:B------:R-:W-:Y:S01]  /*64e0*/  UMOV UR43, 0x400 ;  /* 0x00000400002b7882 */ /* 0x000fe20000000000 */
[----:B------:R-:W-:Y:S01]  /*64f0*/  LOP3.LUT R3, R179, 0x180, RZ, 0xc0, !PT ;  /* 0x00000180b3037812 */ /* 0x000fe200078ec0ff */
[----:B------:R-:W-:Y:S01]  /*6500*/  ULEA UR43, UR37, UR43, 0x18 ;  /* 0x0000002b252b7291 */ /* 0x000fe2000f8ec0ff */
[----:B------:R-:W1:Y:S01]  /*6510*/  LDC R173, c[0x0][0x370] ;  /* 0x0000dc00ffad7b82 */ /* 0x000e620000000800 */
[----:B------:R-:W-:Y:S01]  /*6520*/  SEL R178, R178, 0xfffffff0, !P1 ;  /* 0xfffffff0b2b27807 */ /* 0x000fe20004800000 */
[----:B------:R-:W-:Y:S01]  /*6530*/  HFMA2 R188, -RZ, RZ, 0, 0 ;  /* 0x00000000ffbc7431 */ /* 0x000fe200000001ff */
[----:B------:R-:W-:Y:S01]  /*6540*/  LOP3.LUT R2, R3, 0x30, R2, 0xf8, !PT ;  /* 0x0000003003027812 */ /* 0x000fe200078ef802 */
[----:B------:R-:W-:Y:S01]  /*6550*/  UIADD3 UR4, UPT, UPT, UR43, 0x2400, URZ ;  /* 0x000024002b047890 */ /* 0x000fe2000fffe0ff */
[----:B------:R-:W-:Y:S01]  /*6560*/  LOP3.LUT R79, R79, 0x600000, RZ, 0xc0, !PT ;  /* 0x006000004f4f7812 */ /* 0x000fe200078ec0ff */
[----:B------:R-:W-:Y:S01]  /*6570*/  IMAD.MOV.U32 R76, RZ, RZ, RZ ;  /* 0x000000ffff4c7224 */ /* 0x000fe200078e00ff */
[----:B------:R-:W-:Y:S01]  /*6580*/  LOP3.LUT R179, R2, 0x1e40, R179, 0xf8, !PT ;  /* 0x00001e4002b37812 */ /* 0x000fe200078ef8b3 */
[----:B------:R-:W2:Y:S01]  /*6590*/  LDC R74, c[0x0][0xb0c] ;  /* 0x0002c300ff4a7b82 */ /* 0x000ea20000000800 */
[----:B------:R-:W-:Y:S01]  /*65a0*/  IMAD.MOV.U32 R2, RZ, RZ, 0x20 ;  /* 0x00000020ff027424 */ /* 0x000fe200078e00ff */
[----:B------:R-:W-:Y:S01]  /*65b0*/  CS2R R182, SRZ ;  /* 0x0000000000b67805 */ /* 0x000fe2000001ff00 */
[----:B------:R-:W-:Y:S01]  /*65c0*/  IMAD.MOV.U32 R184, RZ, RZ, RZ ;  /* 0x000000ffffb87224 */ /* 0x000fe200078e00ff */
[----:B------:R-:W3:Y:S01]  /*65d0*/  LDCU.64 UR46, c[0x0][0x348] ;  /* 0x00006900ff2e77ac */ /* 0x000ee20008000a00 */
[----:B------:R-:W-:Y:S01]  /*65e0*/  VIADD R3, R179, UR43 ;  /* 0x0000002bb3037c36 */ /* 0x000fe20008000000 */
[----:B------:R-:W-:Y:S01]  /*65f0*/  SEL R2, R2, 0xffffffe0, !P2 ;  /* 0xffffffe002027807 */ /* 0x000fe20005000000 */
[----:B------:R-:W4:Y:S01]  /*6600*/  LDS R0, [UR43+0x360] ;  /* 0x0003602bff007984 */ /* 0x000f220008000800 */
[----:B------:R-:W1:Y:S01]  /*6610*/  LDC R172, c[0x0][0xb20] ;  /* 0x0002c800ffac7b82 */ /* 0x000e620000000800 */
[----:B------:R-:W-:Y:S01]  /*6620*/  IMAD.U32 R185, RZ, RZ, UR4 ;  /* 0x00000004ffb97e24 */ /* 0x000fe2000f8e00ff */
[----:B------:R-:W-:Y:S01]  /*6630*/  SHF.R.U32.HI R5, RZ, 0x4, R2 ;  /* 0x00000004ff057819 */ /* 0x000fe20000011602 */
[--C-:B------:R-:W-:Y:S01]  /*6640*/  IMAD.IADD R177, R2, 0x1, R3.reuse ;  /* 0x0000000102b17824 */ /* 0x100fe200078e0203 */
[----:B------:R-:W1:Y:S02]  /*6650*/  LDCU.64 UR38, c[0x0][0x888] ;  /* 0x00011100ff2677ac */ /* 0x000e640008000a00 */
[C---:B------:R-:W-:Y:S01]  /*6660*/  LEA.HI R176, R178.reuse, R5, RZ, 0x1c ;  /* 0x00000005b2b07211 */ /* 0x040fe200078fe0ff */
[----:B------:R-:W-:Y:S01]  /*6670*/  IMAD.IADD R178, R178, 0x1, R3 ;  /* 0x00000001b2b27824 */ /* 0x000fe200078e0203 */
[----:B------:R-:W1:Y:S01]  /*6680*/  LDC R73, c[0x0][0xb30] ;  /* 0x0002cc00ff497b82 */ /* 0x000e620000000800 */
[----:B------:R-:W-:Y:S01]  /*6690*/  UIADD3 UR42, UPT, UPT, UR43, 0x400, URZ ;  /* 0x000004002b2a7890 */ /* 0x000fe2000fffe0ff */
[----:B------:R-:W-:-:S06]  /*66a0*/  LEA R176, R176, R3, 0x4 ;  /* 0x00000003b0b07211 */ /* 0x000fcc00078e20ff */
[----:B------:R-:W1:Y:S08]  /*66b0*/  LDC.64 R158, c[0x0][0xb10] ;  /* 0x0002c400ff9e7b82 */ /* 0x000e700000000a00 */
[----:B------:R-:W1:Y:S08]  /*66c0*/  LDC.64 R70, c[0x0][0xb18] ;  /* 0x0002c600ff467b82 */ /* 0x000e700000000a00 */
[----:B------:R-:W1:Y:S01]  /*66d0*/  LDC.64 R154, c[0x0][0x888] ;  /* 0x00022200ff9a7b82 */ /* 0x000e620000000a00 */
[----:B----4-:R-:W-:-:S07]  /*66e0*/  IMAD.IADD R79, R0, 0x1, R79 ;  /* 0x00000001004f7824 */ /* 0x010fce00078e024f */
[----:B------:R-:W4:Y:S08]  /*66f0*/  LDC.64 R68, c[0x0][0xb28] ;  /* 0x0002ca00ff447b82 */ /* 0x000f300000000a00 */
[----:B------:R-:W1:Y:S08]  /*6700*/  LDC.64 R156, c[0x0][0x890] ;  /* 0x00022400ff9c7b82 */ /* 0x000e700000000a00 */
[----:B------:R-:W1:Y:S08]  /*6710*/  LDC.64 R152, c[0x0][0x8b0] ;  /* 0x00022c00ff987b82 */ /* 0x000e700000000a00 */
[----:B------:R-:W1:Y:S08]  /*6720*/  LDC.64 R146, c[0x0][0x8a8] ;  /* 0x00022a00ff927b82 */ /* 0x000e700000000a00 */
[----:B--23--:R-:W1:Y:S02]  /*6730*/  LDC R174, c[0x0][0x374] ;  /* 0x0000dd00ffae7b82 */ /* 0x00ce640000000800 */
.L_x_150:
[C---:B------:R-:W-:Y:S02]  /*6740*/  LEA R0, R188.reuse, UR43, 0x3 ;  /* 0x0000002bbc007c11 */ /* 0x040fe4000f8e18ff */
[----:B------:R-:W-:Y:S02]  /*6750*/  SHF.L.U32 R3, R183, 0x1f, RZ ;  /* 0x0000001fb7037819 */ /* 0x000fe400000006ff */
[----:B------:R-:W-:Y:S02]  /*6760*/  LEA R16, R188, UR43, 0x4 ;  /* 0x0000002bbc107c11 */ /* 0x000fe4000f8e20ff */
[----:B--2---:R-:W2:Y:S02]  /*6770*/  SYNCS.PHASECHK.TRANS64.TRYWAIT P0, [R0+URZ+0x2b0], R3 ;  /* 0x0002b003000075a7 */ /* 0x004ea400080011ff */
[----:B--23--:R-:W-:Y:S05]  /*6780*/  @!P0 BRA `(.L_x_133) ;  /* 0x0000003800608947 */ /* 0x00cfea0003800000 */
.L_x_259:
[----:B------:R-:W3:Y:S01]  /*6790*/  LDC.64 R12, c[0x0][0xb10] ;  /* 0x0002c400ff0c7b82 */ /* 0x000ee20000000a00 */
[----:B------:R-:W4:Y:S01]  /*67a0*/  LDS.128 R16, [R16+0x340] ;  /* 0x0003400010107984 */ /* 0x000f220000000c00 */
[----:B-1----:R-:W-:Y:S01]  /*67b0*/  ISETP.NE.AND P1, PT, R73, 0x1, PT ;  /* 0x000000014900780c */ /* 0x002fe20003f25270 */
[----:B--2---:R-:W-:Y:S01]  /*67c0*/  VIADD R0, R0, 0x2c0 ;  /* 0x000002c000007836 */ /* 0x004fe20000000000 */
[----:B------:R-:W-:Y:S04]  /*67d0*/  ISETP.GE.AND P0, PT, R72, 0x1, PT ;  /* 0x000000014800780c */ /* 0x000fe80003f06270 */
[----:B------:R-:W1:Y:S01]  /*67e0*/  LDC.64 R10, c[0x0][0xb18] ;  /* 0x0002c600ff0a7b82 */ /* 0x000e620000000a00 */
[----:B------:R-:W-:Y:S01]  /*67f0*/  PRMT R0, RZ, 0x654, R0 ;  /* 0x00000654ff007816 */ /* 0x000fe20000000000 */
[----:B------:R-:W-:Y:S01]  /*6800*/  @!PT LDS RZ, [RZ] ;  /* 0x00000000fffff984 */ /* 0x000fe20000000800 */
[----:B------:R-:W-:Y:S01]  /*6810*/  @!PT LDS RZ, [RZ] ;  /* 0x00000000fffff984 */ /* 0x000fe20000000800 */
[----:B------:R-:W-:Y:S01]  /*6820*/  @!PT LDS RZ, [RZ] ;  /* 0x00000000fffff984 */ /* 0x000fe20000000800 */
[----:B------:R-:W-:Y:S01]  /*6830*/  @!PT LDS RZ, [RZ] ;  /* 0x00000000fffff984 */ /* 0x000fe20000000800 */
[----:B------:R2:W-:Y:S06]  /*6840*/  MEMBAR.ALL.CTA ;  /* 0x0000000000007992 */ /* 0x0005ec0000008000 */
[----:B--2---:R-:W2:Y:S01]  /*6850*/  FENCE.VIEW.ASYNC.S ;  /* 0x00000000000073c6 */ /* 0x004ea20000000000 */
[----:B------:R-:W1:Y:S08]  /*6860*/  @!P1 LDC R14, c[0x0][0xb20] ;  /* 0x0002c800ff0e9b82 */ /* 0x000e700000000800 */
[----:B------:R-:W1:Y:S01]  /*6870*/  @!P1 LDC R9, c[0x0][0xb0c] ;  /* 0x0002c300ff099b82 */ /* 0x000e620000000800 */
[----:B--2---:R2:W-:Y:S01]  /*6880*/  SYNCS.ARRIVE.TRANS64.RED.A1T0 RZ, [R0+URZ], RZ ;  /* 0x000000ff00ff79a7 */ /* 0x0045e200081004ff */
[----:B----4-:R-:W-:Y:S04]  /*6890*/  LOP3.LUT P4, RZ, R18, 0x1, RZ, 0xc0, !PT ;  /* 0x0000000112ff7812 */ /* 0x010fe8000788c0ff */
[----:B------:R-:W-:Y:S09]  /*68a0*/  P2R R186, PR, RZ, 0x10 ;  /* 0x00000010ffba7803 */ /* 0x000ff20000000000 */
[----:B------:R-:W-:Y:S02]  /*68b0*/  @P4 MOV R77, R16 ;  /* 0x00000010004d4202 */ /* 0x000fe40000000f00 */
[----:B------:R-:W-:Y:S01]  /*68c0*/  @P4 LOP3.LUT R75, R17, 0xffff, RZ, 0xc0, !PT ;  /* 0x0000ffff114b4812 */ /* 0x000fe200078ec0ff */
[----:B--23--:R-:W-:Y:S06]  /*68d0*/  @!P0 BRA `(.L_x_134) ;  /* 0x0000000000a48947 */ /* 0x00cfec0003800000 */
[----:B------:R-:W-:Y:S01]  /*68e0*/  IMAD.HI.U32 R21, R174, R71, RZ ;  /* 0x00000047ae157227 */ /* 0x000fe200078e00ff */
[----:B------:R-:W-:Y:S02]  /*68f0*/  ISETP.NE.AND P0, PT, R70, 0x1, PT ;  /* 0x000000014600780c */ /* 0x000fe40003f05270 */
[----:B------:R-:W-:Y:S01]  /*6900*/  ISETP.NE.AND P2, PT, R72, 0x1, PT ;  /* 0x000000014800780c */ /* 0x000fe20003f45270 */
[----:B------:R-:W-:Y:S01]  /*6910*/  IMAD.HI.U32 R20, R173, R158, RZ ;  /* 0x0000009ead147227 */ /* 0x000fe200078e00ff */
[----:B------:R-:W-:Y:S02]  /*6920*/  SHF.R.U32.HI R21, RZ, R172, R21 ;  /* 0x000000acff157219 */ /* 0x000fe40000011615 */
[----:B------:R-:W-:Y:S01]  /*6930*/  ISETP.NE.AND P3, PT, R74, 0x1, PT ;  /* 0x000000014a00780c */ /* 0x000fe20003f65270 */
[----:B------:R-:W-:Y:S01]  /*6940*/  IMAD.HI.U32 R24, R77, R158, RZ ;  /* 0x0000009e4d187227 */ /* 0x000fe200078e00ff */
[----:B------:R-:W-:Y:S02]  /*6950*/  SHF.R.U32.HI R20, RZ, R159, R20 ;  /* 0x0000009fff147219 */ /* 0x000fe40000011614 */
[----:B------:R-:W-:Y:S01]  /*6960*/  SEL R3, R174, R21, !P0 ;  /* 0x00000015ae037207 */ /* 0x000fe20004000000 */
[----:B------:R-:W-:Y:S01]  /*6970*/  IMAD.HI.U32 R21, R75, R71, RZ ;  /* 0x000000474b157227 */ /* 0x000fe200078e00ff */
[----:B------:R-:W-:Y:S02]  /*6980*/  SEL R7, R173, R20, !P3 ;  /* 0x00000014ad077207 */ /* 0x000fe40005800000 */
[----:B------:R-:W-:Y:S01]  /*6990*/  SHF.R.U32.HI R24, RZ, R159, R24 ;  /* 0x0000009fff187219 */ /* 0x000fe20000011618 */
[-C--:B------:R-:W-:Y:S04]  /*69a0*/  IMAD.HI.U32 R20, R3, R68.reuse, RZ ;  /* 0x0000004403147227 */ /* 0x080fe800078e00ff */
[----:B------:R-:W-:Y:S01]  /*69b0*/  IMAD.HI.U32 R22, R7, R68, RZ ;  /* 0x0000004407167227 */ /* 0x000fe200078e00ff */
[-C--:B------:R-:W-:Y:S02]  /*69c0*/  @P2 SHF.R.U32.HI R3, RZ, R69.reuse, R20 ;  /* 0x00000045ff032219 */ /* 0x080fe40000011614 */
[----:B------:R-:W-:Y:S02]  /*69d0*/  SHF.R.U32.HI R20, RZ, R172, R21 ;  /* 0x000000acff147219 */ /* 0x000fe40000011615 */
[----:B------:R-:W-:Y:S01]  /*69e0*/  @P2 SHF.R.U32.HI R7, RZ, R69, R22 ;  /* 0x00000045ff072219 */ /* 0x000fe20000011616 */
[C---:B------:R-:W-:Y:S01]  /*69f0*/  IMAD R2, R72.reuse, R3, RZ ;  /* 0x0000000348027224 */ /* 0x040fe200078e02ff */
[----:B------:R-:W-:Y:S02]  /*6a00*/  SEL R5, R75, R20, !P0 ;  /* 0x000000144b057207 */ /* 0x000fe40004000000 */
[----:B------:R-:W-:Y:S01]  /*6a10*/  SEL R3, R77, R24, !P3 ;  /* 0x000000184d037207 */ /* 0x000fe20005800000 */
[----:B------:R-:W-:Y:S01]  /*6a20*/  IMAD R4, R72, R7, RZ ;  /* 0x0000000748047224 */ /* 0x000fe200078e02ff */
[C---:B------:R-:W-:Y:S01]  /*6a30*/  ISETP.GE.AND P0, PT, R5.reuse, R2, PT ;  /* 0x000000020500720c */ /* 0x040fe20003f06270 */
[----:B------:R-:W-:Y:S03]  /*6a40*/  IMAD.HI.U32 R6, R5, R68, RZ ;  /* 0x0000004405067227 */ /* 0x000fe600078e00ff */
[----:B------:R-:W-:Y:S01]  /*6a50*/  ISETP.GE.OR P0, PT, R3, R4, P0 ;  /* 0x000000040300720c */ /* 0x000fe20000706670 */
[----:B------:R-:W-:Y:S01]  /*6a60*/  IMAD.MOV R4, RZ, RZ, -R3 ;  /* 0x000000ffff047224 */ /* 0x000fe200078e0a03 */
[-C--:B------:R-:W-:Y:S03]  /*6a70*/  SHF.R.U32.HI R6, RZ, R69.reuse, R6 ;  /* 0x00000045ff067219 */ /* 0x080fe60000011606 */
[----:B------:R-:W-:Y:S01]  /*6a80*/  IMAD R77, R74, R4, R77 ;  /* 0x000000044a4d7224 */ /* 0x000fe200078e024d */
[----:B------:R-:W-:Y:S05]  /*6a90*/  SEL R15, R5, R6, !P2 ;  /* 0x00000006050f7207 */ /* 0x000fea0005000000 */
[----:B------:R-:W-:Y:S02]  /*6aa0*/  IMAD.MOV R6, RZ, RZ, -R15 ;  /* 0x000000ffff067224 */ /* 0x000fe400078e0a0f */
[C---:B------:R-:W-:Y:S04]  /*6ab0*/  @!P0 IMAD.HI.U32 R2, R3.reuse, R68, RZ ;  /* 0x0000004403028227 */ /* 0x040fe800078e00ff */
[----:B------:R-:W-:Y:S01]  /*6ac0*/  IMAD R6, R72, R6, R5 ;  /* 0x0000000648067224 */ /* 0x000fe200078e0205 */
[----:B------:R-:W-:Y:S04]  /*6ad0*/  @!P0 SHF.R.U32.HI R2, RZ, R69, R2 ;  /* 0x00000045ff028219 */ /* 0x000fe80000011602 */
[----:B------:R-:W-:Y:S02]  /*6ae0*/  @!P0 SEL R0, R3, R2, !P2 ;  /* 0x0000000203008207 */ /* 0x000fe40005000000 */
[----:B------:R-:W-:Y:S02]  /*6af0*/  IADD3 R2, PT, PT, -R5, RZ, RZ ;  /* 0x000000ff05027210 */ /* 0x000fe40007ffe1ff */
[----:B------:R-:W-:Y:S01]  /*6b00*/  @!P0 IADD3 R8, PT, PT, R15, -R0, RZ ;  /* 0x800000000f088210 */ /* 0x000fe20007ffe0ff */
[----:B------:R-:W-:Y:S02]  /*6b10*/  @!P0 IMAD R0, R7, R6, R0 ;  /* 0x0000000607008224 */ /* 0x000fe400078e0200 */
[----:B------:R-:W-:Y:S02]  /*6b20*/  IMAD R75, R70, R2, R75 ;  /* 0x00000002464b7224 */ /* 0x000fe400078e024b */
[----:B------:R-:W-:Y:S02]  /*6b30*/  @!P0 IMAD R5, R8, R72, R3 ;  /* 0x0000004808058224 */ /* 0x000fe400078e0203 */
[----:B------:R-:W-:Y:S04]  /*6b40*/  @!P0 IMAD.MOV.U32 R3, RZ, RZ, R0 ;  /* 0x000000ffff038224 */ /* 0x000fe800078e0000 */
[----:B------:R-:W-:Y:S02]  /*6b50*/  IMAD R77, R3, R74, R77 ;  /* 0x0000004a034d7224 */ /* 0x000fe400078e024d */
[----:B------:R-:W-:Y:S07]  /*6b60*/  IMAD R75, R5, R70, R75 ;  /* 0x00000046054b7224 */ /* 0x000fee00078e024b */
.L_x_134:
[----:B------:R-:W-:Y:S01]  /*6b70*/  @!P1 IMAD.HI.U32 R0, R77, R12, RZ ;  /* 0x0000000c4d009227 */ /* 0x000fe200078e00ff */
[----:B-1----:R-:W-:Y:S01]  /*6b80*/  @!P1 ISETP.NE.AND P0, PT, R10, 0x1, PT ;  /* 0x000000010a00980c */ /* 0x002fe20003f05270 */
[----:B------:R-:W-:Y:S01]  /*6b90*/  ULOP3.LUT UP0, URZ, UR42, 0x1b0, URZ, 0xc0, !UPT ;  /* 0x000001b02aff7892 */ /* 0x000fe2000f80c0ff */
[----:B------:R-:W-:Y:S01]  /*6ba0*/  @!P1 ISETP.NE.AND P2, PT, R9, 0x1, PT ;  /* 0x000000010900980c */ /* 0x000fe20003f45270 */
[----:B------:R-:W-:Y:S01]  /*6bb0*/  @!P1 IMAD.HI.U32 R3, R75, R11, RZ ;  /* 0x0000000b4b039227 */ /* 0x000fe200078e00ff */
[----:B------:R-:W-:Y:S02]  /*6bc0*/  @!P1 SHF.R.U32.HI R0, RZ, R13, R0 ;  /* 0x0000000dff009219 */ /* 0x000fe40000011600 */
[----:B------:R-:W-:Y:S01]  /*6bd0*/  @P4 SHF.R.U32.HI R181, RZ, 0x10, R17 ;  /* 0x00000010ffb54819 */ /* 0x000fe20000011611 */
[----:B------:R-:W-:Y:S01]  /*6be0*/  VIADD R188, R188, 0x1 ;  /* 0x00000001bcbc7836 */ /* 0x000fe20000000000 */
[----:B------:R-:W-:Y:S02]  /*6bf0*/  @!P1 SHF.R.U32.HI R2, RZ, R14, R3 ;  /* 0x0000000eff029219 */ /* 0x000fe40000011603 */
[----:B------:R-:W-:Y:S02]  /*6c00*/  @!P1 SEL R3, R77, R0, !P2 ;  /* 0x000000004d039207 */ /* 0x000fe40005000000 */
[----:B------:R-:W-:Y:S05]  /*6c10*/  @!P1 SEL R2, R75, R2, !P0 ;  /* 0x000000024b029207 */ /* 0x000fea0004000000 */
[----:B------:R-:W-:Y:S02]  /*6c20*/  @!P1 IMAD.IADD R0, R2, 0x1, -R3 ;  /* 0x0000000102009824 */ /* 0x000fe400078e0a03 */
[----:B------:R-:W-:Y:S02]  /*6c30*/  @!P1 IMAD.IADD R2, R3, 0x1, -R2 ;  /* 0x0000000103029824 */ /* 0x000fe400078e0a02 */
[----:B------:R-:W-:Y:S02]  /*6c40*/  @!P1 IMAD R77, R0, R9, R77 ;  /* 0x00000009004d9224 */ /* 0x000fe400078e024d */
[----:B------:R-:W-:Y:S01]  /*6c50*/  @!P1 IMAD R75, R2, R10, R75 ;  /* 0x0000000a024b9224 */ /* 0x000fe200078e024b */
[----:B------:R-:W-:Y:S06]  /*6c60*/  BRA.U !UP0, `(.L_x_135) ;  /* 0x0000000108407547 */ /* 0x000fec000b800000 */
[----:B------:R-:W1:Y:S01]  /*6c70*/  LDCU.64 UR8, c[0x4][0x80] ;  /* 0x01001000ff0877ac */ /* 0x000e620008000a00 */
[----:B------:R-:W-:Y:S01]  /*6c80*/  MOV R3, 0x0 ;  /* 0x0000000000037802 */ /* 0x000fe20000000f00 */
[----:B------:R-:W-:Y:S02]  /*6c90*/  HFMA2 R12, -RZ, RZ, 0, 5.9604644775390625e-08 ;  /* 0x00000001ff0c7431 */ /* 0x000fe400000001ff */
[----:B------:R-:W-:Y:S02]  /*6ca0*/  IMAD.MOV.U32 R8, RZ, RZ, 0x70 ;  /* 0x00000070ff087424 */ /* 0x000fe400078e00ff */
[----:B------:R-:W-:Y:S01]  /*6cb0*/  IMAD.MOV.U32 R13, RZ, RZ, RZ ;  /* 0x000000ffff0d7224 */ /* 0x000fe200078e00ff */
[----:B------:R-:W2:Y:S01]  /*6cc0*/  LDCU.64 UR6, c[0x4][0x88] ;  /* 0x01001100ff0677ac */ /* 0x000ea20008000a00 */
[----:B------:R-:W3:Y:S01]  /*6cd0*/  LDC.64 R2, c[0x4][R3] ;  /* 0x0100000003027b82 */ /* 0x000ee20000000a00 */
[----:B------:R-:W4:Y:S01]  /*6ce0*/  LDCU.64 UR4, c[0x4][0x8] ;  /* 0x01000100ff0477ac */ /* 0x000f220008000a00 */
[----:B-1----:R-:W-:Y:S01]  /*6cf0*/  MOV R5, UR9 ;  /* 0x0000000900057c02 */ /* 0x002fe20008000f00 */
[----:B------:R-:W-:Y:S01]  /*6d00*/  IMAD.U32 R4, RZ, RZ, UR8 ;  /* 0x00000008ff047e24 */ /* 0x000fe2000f8e00ff */
[----:B--2---:R-:W-:Y:S01]  /*6d10*/  MOV R7, UR7 ;  /* 0x0000000700077c02 */ /* 0x004fe20008000f00 */
[----:B------:R-:W-:Y:S01]  /*6d20*/  IMAD.U32 R6, RZ, RZ, UR6 ;  /* 0x00000006ff067e24 */ /* 0x000fe2000f8e00ff */
[----:B----4-:R-:W-:Y:S01]  /*6d30*/  MOV R11, UR5 ;  /* 0x00000005000b7c02 */ /* 0x010fe20008000f00 */
[----:B------:R-:W-:Y:S02]  /*6d40*/  IMAD.U32 R10, RZ, RZ, UR4 ;  /* 0x00000004ff0a7e24 */ /* 0x000fe4000f8e00ff */
[----:B------:R-:W-:Y:S07]  /*6d50*/  LEPC R20, `(.L_x_135) ;  /* 0x000000001014794e */ /* 0x000fee0000000000 */
[----:B---3-5:R-:W-:Y:S05]  /*6d60*/  CALL.ABS.NOINC R2 ;  /* 0x0000000002007343 */ /* 0x028fea0003c00000 */
.L_x_135:
[----:B------:R-:W-:Y:S01]  /*6d70*/  LOP3.LUT P0, RZ, R185, 0x1b0, RZ, 0xc0, !PT ;  /* 0x000001b0b9ff7812 */ /* 0x000fe2000780c0ff */
[----:B------:R-:W-:Y:S11]  /*6d80*/  BSSY.RECONVERGENT B6, `(.L_x_136) ;  /* 0x0000013000067945 */ /* 0x000ff60003800200 */
[----:B------:R-:W-:Y:S01]  /*6d90*/  @!UPT UIADD3 URZ, UPT, UPT, URZ, URZ, URZ ;  /* 0x000000fffffff290 */ /* 0x000fe2000fffe0ff */
[----:B------:R-:W-:Y:S05]  /*6da0*/  @!P0 BRA `(.L_x_137) ;  /* 0x0000000000408947 */ /* 0x000fea0003800000 */
        /* <DEDUP_REMOVED lines=16> */
.L_x_137:
[----:B------:R-:W-:Y:S05]  /*6eb0*/  BSYNC.RECONVERGENT B6 ;  /* 0x0000000000067941 */ /* 0x000fea0003800200 */
.L_x_136:
[----:B------:R-:W-:Y:S01]  /*6ec0*/  ISETP.NE.U32.AND P3, PT, R156, RZ, PT ;  /* 0x000000ff9c00720c */ /* 0x000fe20003f65070 */
[----:B------:R-:W-:Y:S01]  /*6ed0*/  UISETP.NE.AND UP1, UPT, UR44, URZ, UPT ;  /* 0x000000ff2c00728c */ /* 0x000fe2000bf25270 */
[----:B------:R-:W-:Y:S02]  /*6ee0*/  ISETP.NE.U32.AND P4, PT, R152, RZ, PT ;  /* 0x000000ff9800720c */ /* 0x000fe40003f85070 */
[----:B------:R-:W-:Y:S02]  /*6ef0*/  ISETP.NE.AND.EX P3, PT, R157, RZ, PT, P3 ;  /* 0x000000ff9d00720c */ /* 0x000fe40003f65330 */
[----:B------:R-:W-:Y:S02]  /*6f00*/  PLOP3.LUT P1, PT, PT, PT, PT, 0x8, 0x80 ;  /* 0x000000000080781c */ /* 0x000fe40003f2e170 */
[----:B------:R-:W-:Y:S02]  /*6f10*/  PLOP3.LUT P0, PT, PT, PT, UP1, 0x80, 0x8 ;  /* 0x000000000008781c */ /* 0x000fe40003f0f018 */
[----:B------:R-:W-:Y:S02]  /*6f20*/  ISETP.NE.AND.EX P4, PT, R153, RZ, PT, P4 ;  /* 0x000000ff9900720c */ /* 0x000fe40003f85340 */
[----:B------:R-:W1:Y:S09]  /*6f30*/  @UP1 LDCU.64 UR4, c[0x0][0x888] ;  /* 0x00011100ff0417ac */ /* 0x000e720008000a00 */
[----:B------:R-:W-:Y:S01]  /*6f40*/  @P0 PLOP3.LUT P1, PT, P3, PT, PT, 0x80, 0x8 ;  /* 0x000000000008081c */ /* 0x000fe20001f2f070 */
[----:B-1----:R-:W-:Y:S04]  /*6f50*/  @UP1 UISETP.NE.U32.AND UP0, UPT, UR4, URZ, UPT ;  /* 0x000000ff0400128c */ /* 0x002fe8000bf05070 */
[----:B------:R-:W-:Y:S04]  /*6f60*/  @UP1 UISETP.NE.AND.EX UP0, UPT, UR5, URZ, UPT, UP0 ;  /* 0x000000ff0500128c */ /* 0x000fe8000bf05300 */
[----:B------:R-:W-:Y:S01]  /*6f70*/  @UP1 USEL UR4, URZ, 0xffffffff, UP0 ;  /* 0xffffffffff041887 */ /* 0x000fe20008000000 */
[----:B------:R-:W-:Y:S11]  /*6f80*/  @!P3 BRA `(.L_x_138) ;  /* 0x00000000002cb947 */ /* 0x000ff60003800000 */
[----:B------:R-:W-:Y:S01]  /*6f90*/  ISETP.NE.U32.AND P2, PT, R154, RZ, PT ;  /* 0x000000ff9a00720c */ /* 0x000fe20003f45070 */
[----:B------:R-:W-:Y:S03]  /*6fa0*/  IMAD.MOV.U32 R167, RZ, RZ, 0x1 ;  /* 0x00000001ffa77424 */ /* 0x000fe600078e00ff */
[----:B------:R-:W-:Y:S11]  /*6fb0*/  ISETP.NE.AND.EX P2, PT, R155, RZ, PT, P2 ;  /* 0x000000ff9b00720c */ /* 0x000ff60003f45320 */
[----:B------:R-:W-:Y:S02]  /*6fc0*/  @!UPT UIADD3 URZ, UPT, UPT, URZ, URZ, URZ ;  /* 0x000000fffffff290 */ /* 0x000fe4000fffe0ff */
[----:B------:R-:W1:Y:S01]  /*6fd0*/  @P2 LDC.64 R2, c[0x0][0x888] ;  /* 0x00022200ff022b82 */ /* 0x000e620000000a00 */
[----:B------:R-:W-:Y:S04]  /*6fe0*/  @P2 IMAD R0, R156, UR36, RZ ;  /* 0x000000249c002c24 */ /* 0x000fe8000f8e02ff */
[----:B-1----:R-:W-:Y:S04]  /*6ff0*/  @P2 IMAD.WIDE R2, R0, 0x4, R2 ;  /* 0x0000000400022825 */ /* 0x002fe800078e0202 */
[----:B------:R-:W-:Y:S01]  /*7000*/  HFMA2 R0, -RZ, RZ, 0, 5.9604644775390625e-08 ;  /* 0x00000001ff007431 */ /* 0x000fe200000001ff */
[----:B-----5:R1:W5:Y:S04]  /*7010*/  @P2 LDG.E R80, desc[UR40][R2.64] ;  /* 0x0000002802502981 */ /* 0x020368000c1e1900 */
[----:B------:R-:W-:Y:S01]  /*7020*/  @!P2 PRMT R167, R0, 0x7610, R167 ;  /* 0x0000761000a7a816 */ /* 0x000fe200000000a7 */
[----:B-1----:R-:W2:Y:S06]  /*7030*/  @!P2 LDC R80, c[0x0][0x880] ;  /* 0x00022000ff50ab82 */ /* 0x002eac0000000800 */
.L_x_138:
[----:B------:R-:W-:Y:S05]  /*7040*/  @!P4 BRA `(.L_x_139) ;  /* 0x000000000020c947 */ /* 0x000fea0003800000 */
[----:B------:R-:W-:Y:S04]  /*7050*/  ISETP.NE.U32.AND P2, PT, R146, RZ, PT ;  /* 0x000000ff9200720c */ /* 0x000fe80003f45070 */
[----:B------:R-:W-:Y:S11]  /*7060*/  ISETP.NE.AND.EX P2, PT, R147, RZ, PT, P2 ;  /* 0x000000ff9300720c */ /* 0x000ff60003f45320 */
[----:B------:R-:W-:Y:S02]  /*7070*/  @!UPT UIADD3 URZ, UPT, UPT, URZ, URZ, URZ ;  /* 0x000000fffffff290 */ /* 0x000fe4000fffe0ff */
[----:B------:R-:W1:Y:S01]  /*7080*/  @P2 LDC.64 R2, c[0x0][0x8a8] ;  /* 0x00022a00ff022b82 */ /* 0x000e620000000a00 */
[----:B------:R-:W-:Y:S04]  /*7090*/  @P2 IMAD R0, R152, UR36, RZ ;  /* 0x0000002498002c24 */ /* 0x000fe8000f8e02ff */
[----:B-1----:R-:W-:Y:S05]  /*70a0*/  @P2 IMAD.WIDE R2, R0, 0x4, R2 ;  /* 0x0000000400022825 */ /* 0x002fea00078e0202 */
[----:B-----5:R1:W5:Y:S02]  /*70b0*/  @P2 LDG.E R78, desc[UR40][R2.64] ;  /* 0x00000028024e2981 */ /* 0x020364000c1e1900 */
[----:B-1----:R-:W3:Y:S02]  /*70c0*/  @!P2 LDC R78, c[0x0][0x8a0] ;  /* 0x00022800ff4eab82 */ /* 0x002ee40000000800 */
.L_x_139:
[----:B--2--5:R-:W-:Y:S01]  /*70d0*/  @P0 ISETP.NE.AND P4, PT, R80, RZ, PT ;  /* 0x000000ff5000020c */ /* 0x024fe20003f85270 */
[----:B------:R-:W-:Y:S01]  /*70e0*/  IMAD.U32 R0, RZ, RZ, UR4 ;  /* 0x00000004ff007e24 */ /* 0x000fe2000f8e00ff */
[----:B------:R-:W-:Y:S01]  /*70f0*/  @P0 LOP3.LUT P2, RZ, R167, 0xff, RZ, 0xc0, !PT ;  /* 0x000000ffa7ff0812 */ /* 0x000fe2000784c0ff */
[----:B------:R-:W-:Y:S01]  /*7100*/  BSSY B1, `(.L_x_140) ;  /* 0x000003d000017945 */ /* 0x000fe20003800000 */
[----:B------:R-:W-:Y:S01]  /*7110*/  @P0 SEL R3, RZ, 0xffffffff, P4 ;  /* 0xffffffffff030807 */ /* 0x000fe20002000000 */
[C---:B------:R-:W-:Y:S01]  /*7120*/  IMAD R64, R76.reuse, 0x40, R79 ;  /* 0x000000404c407824 */ /* 0x040fe200078e024f */
[----:B------:R-:W-:Y:S02]  /*7130*/  LEA R187, R76, UR43, 0x3 ;  /* 0x0000002b4cbb7c11 */ /* 0x000fe4000f8e18ff */
[----:B------:R-:W-:Y:S02]  /*7140*/  CS2R R98, SRZ ;  /* 0x0000000000627805 */ /* 0x000fe4000001ff00 */
[----:B------:R-:W-:Y:S02]  /*7150*/  @P1 SEL R3, R0, R3, !P2 ;  /* 0x0000000300031207 */ /* 0x000fe40005000000 */
[----:B------:R-:W-:Y:S02]  /*7160*/  CS2R R96, SRZ ;  /* 0x0000000000607805 */ /* 0x000fe4000001ff00 */
[----:B------:R-:W-:Y:S02]  /*7170*/  SHF.L.U32 R2, R184, 0x1f, RZ ;  /* 0x0000001fb8027819 */ /* 0x000fe400000006ff */
[----:B------:R-:W-:Y:S02]  /*7180*/  CS2R R94, SRZ ;  /* 0x00000000005e7805 */ /* 0x000fe4000001ff00 */
[----:B------:R-:W-:Y:S02]  /*7190*/  @P0 LOP3.LUT R3, R3, 0x1, RZ, 0xc0, !PT ;  /* 0x0000000103030812 */ /* 0x000fe400078ec0ff */
[----:B------:R-:W-:Y:S02]  /*71a0*/  CS2R R92, SRZ ;  /* 0x00000000005c7805 */ /* 0x000fe4000001ff00 */
[----:B------:R-:W-:Y:S02]  /*71b0*/  PLOP3.LUT P5, PT, PT, PT, PT, 0x8, 0x80 ;  /* 0x000000000080781c */ /* 0x000fe40003fae170 */
[----:B------:R-:W-:Y:S02]  /*71c0*/  CS2R R90, SRZ ;  /* 0x00000000005a7805 */ /* 0x000fe4000001ff00 */
[----:B------:R-:W-:Y:S02]  /*71d0*/  ISETP.NE.U32.OR P1, PT, R3, 0x1, !P0 ;  /* 0x000000010300780c */ /* 0x000fe40004725470 */
[----:B------:R-:W-:Y:S02]  /*71e0*/  CS2R R88, SRZ ;  /* 0x0000000000587805 */ /* 0x000fe4000001ff00 */
[----:B------:R-:W-:Y:S02]  /*71f0*/  CS2R R86, SRZ ;  /* 0x0000000000567805 */ /* 0x000fe4000001ff00 */
[----:B------:R-:W-:Y:S07]  /*7200*/  CS2R R84, SRZ ;  /* 0x0000000000547805 */ /* 0x000fee000001ff00 */
[----:B------:R-:W-:Y:S04]  /*7210*/  @P1 SHF.L.U32 R4, R182, 0x1f, RZ ;  /* 0x0000001fb6041819 */ /* 0x000fe800000006ff */
[----:B------:R-:W1:Y:S01]  /*7220*/  @P1 SYNCS.PHASECHK.TRANS64.TRYWAIT P0, [UR43+0x290], R4 ;  /* 0x00029004ff0015a7 */ /* 0x000e62000800112b */
[----:B------:R2:W4:Y:S01]  /*7230*/  SYNCS.PHASECHK.TRANS64.TRYWAIT P4, [R187+URZ+0x2d0], R2 ;  /* 0x0002d002bb0075a7 */ /* 0x00052200080811ff */
[----:B-1----:R-:W-:Y:S01]  /*7240*/  @P1 PLOP3.LUT P5, PT, P0, PT, PT, 0x8, 0x80 ;  /* 0x000000000080181c */ /* 0x002fe200007ae170 */
[----:B------:R-:W-:Y:S01]  /*7250*/  @!UPT UIADD3 URZ, UPT, UPT, URZ, URZ, URZ ;  /* 0x000000fffffff290 */ /* 0x000fe2000fffe0ff */
[----:B--2-4-:R-:W-:Y:S11]  /*7260*/  @!P1 BRA `(.L_x_141) ;  /* 0x0000000000989947 */ /* 0x014ff60003800000 */
[----:B------:R-:W-:Y:S01]  /*7270*/  ISETP.NE.U32.AND P0, PT, RZ, UR38, PT ;  /* 0x00000026ff007c0c */ /* 0x000fe2000bf05070 */
[----:B------:R-:W-:Y:S01]  /*7280*/  BSSY B0, `(.L_x_142) ;  /* 0x0000016000007945 */ /* 0x000fe20003800000 */
[----:B------:R-:W-:Y:S02]  /*7290*/  ISETP.NE.AND P2, PT, R80, RZ, PT ;  /* 0x000000ff5000720c */ /* 0x000fe40003f45270 */
[----:B------:R-:W-:Y:S02]  /*72a0*/  CS2R R86, SRZ ;  /* 0x0000000000567805 */ /* 0x000fe4000001ff00 */
[----:B------:R-:W-:Y:S02]  /*72b0*/  ISETP.NE.AND.EX P0, PT, RZ, UR39, PT, P0 ;  /* 0x00000027ff007c0c */ /* 0x000fe4000bf05300 */
[----:B------:R-:W-:Y:S02]  /*72c0*/  CS2R R84, SRZ ;  /* 0x0000000000547805 */ /* 0x000fe4000001ff00 */
[----:B------:R-:W-:Y:S02]  /*72d0*/  LOP3.LUT P1, RZ, R167, 0xff, RZ, 0xc0, !PT ;  /* 0x000000ffa7ff7812 */ /* 0x000fe4000782c0ff */
[----:B------:R-:W-:Y:S02]  /*72e0*/  CS2R R90, SRZ ;  /* 0x00000000005a7805 */ /* 0x000fe4000001ff00 */
[----:B------:R-:W-:Y:S02]  /*72f0*/  SEL R0, RZ, 0xffffffff, P2 ;  /* 0xffffffffff007807 */ /* 0x000fe40001000000 */
[----:B------:R-:W-:Y:S02]  /*7300*/  CS2R R88, SRZ ;  /* 0x0000000000587805 */ /* 0x000fe4000001ff00 */
[----:B------:R-:W-:Y:S02]  /*7310*/  SEL R3, RZ, 0xffffffff, P0 ;  /* 0xffffffffff037807 */ /* 0x000fe40000000000 */
[----:B------:R-:W-:Y:S02]  /*7320*/  CS2R R94, SRZ ;  /* 0x00000000005e7805 */ /* 0x000fe4000001ff00 */
[----:B------:R-:W-:Y:S02]  /*7330*/  CS2R R92, SRZ ;  /* 0x00000000005c7805 */ /* 0x000fe4000001ff00 */
[----:B------:R-:W-:Y:S02]  /*7340*/  CS2R R98, SRZ ;  /* 0x0000000000627805 */ /* 0x000fe4000001ff00 */
[----:B------:R-:W-:Y:S02]  /*7350*/  @P3 SEL R0, R3, R0, !P1 ;  /* 0x0000000003003207 */ /* 0x000fe40004800000 */
[----:B------:R-:W-:Y:S02]  /*7360*/  CS2R R96, SRZ ;  /* 0x0000000000607805 */ /* 0x000fe4000001ff00 */
[----:B------:R-:W-:Y:S04]  /*7370*/  LOP3.LUT R0, R0, 0x1, RZ, 0xc0, !PT ;  /* 0x0000000100007812 */ /* 0x000fe800078ec0ff */
[----:B------:R-:W-:Y:S01]  /*7380*/  ISETP.NE.U32.AND P0, PT, R0, 0x1, PT ;  /* 0x000000010000780c */ /* 0x000fe20003f05070 */
[----:B------:R-:W-:Y:S01]  /*7390*/  @!UPT UIADD3 URZ, UPT, UPT, URZ, URZ, URZ ;  /* 0x000000fffffff290 */ /* 0x000fe2000fffe0ff */
[----:B------:R-:W-:Y:S11]  /*73a0*/  @!P5 BRA `(.L_x_143) ;  /* 0x00000000000cd947 */ /* 0x000ff60003800000 */
[----:B------:R-:W-:Y:S04]  /*73b0*/  SHF.L.U32 R3, R182, 0x1f, RZ ;  /* 0x0000001fb6037819 */ /* 0x000fe800000006ff */
[----:B------:R-:W1:Y:S02]  /*73c0*/  SYNCS.PHASECHK.TRANS64.TRYWAIT P1, [UR43+0x290], R3 ;  /* 0x00029003ff0075a7 */ /* 0x000e64000802112b */
[----:B-1----:R-:W-:Y:S05]  /*73d0*/  @!P1 BRA `(.L_x_144) ;  /* 0x0000002c00609947 */ /* 0x002fea0003800000 */
.L_x_143:
[----:B------:R-:W-:Y:S05]  /*73e0*/  BSYNC B0 ;  /* 0x0000000000007941 */ /* 0x000fea0003800000 */
.L_x_142:
[----:B------:R2:W4:Y:S01]  /*73f0*/  @P0 LDS.128 R84, [R179+UR43+0x400] ;  /* 0x0004002bb3540984 */ /* 0x0005220008000c00 */
[----:B------:R-:W-:Y:S01]  /*7400*/  UIADD3 UR4, UPT, UPT, UR43, 0x298, URZ ;  /* 0x000002982b047890 */ /* 0x000fe2000fffe0ff */
[----:B------:R-:W-:Y:S02]  /*7410*/  LOP3.LUT R182, R182, 0x1, RZ, 0x3c, !PT ;  /* 0x00000001b6b67812 */ /* 0x000fe400078e3cff */
[----:B------:R2:W1:Y:S01]  /*7420*/  @P0 LDS.128 R88, [R178+0x400] ;  /* 0x00040000b2580984 */ /* 0x0004620000000c00 */
[----:B------:R-:W-:Y:S03]  /*7430*/  UPRMT UR4, UR37, 0x654, UR4 ;  /* 0x0000065425047896 */ /* 0x000fe60008000004 */
[----:B------:R2:W1:Y:S04]  /*7440*/  @P0 LDS.128 R92, [R177+0x400] ;  /* 0x00040000b15c0984 */ /* 0x0004680000000c00 */
[----:B------:R2:W1:Y:S01]  /*7450*/  @P0 LDS.128 R96, [R176+0x400] ;  /* 0x00040000b0600984 */ /* 0x0004620000000c00 */
[----:B------:R-:W-:Y:S01]  /*7460*/  @!PT LDS RZ, [RZ] ;  /* 0x00000000fffff984 */ /* 0x000fe20000000800 */
[----:B------:R-:W-:Y:S01]  /*7470*/  @!PT LDS RZ, [RZ] ;  /* 0x00000000fffff984 */ /* 0x000fe20000000800 */
[----:B------:R-:W-:Y:S01]  /*7480*/  @!PT LDS RZ, [RZ] ;  /* 0x00000000fffff984 */ /* 0x000fe20000000800 */
[----:B------:R-:W-:Y:S01]  /*7490*/  @!PT LDS RZ, [RZ] ;  /* 0x00000000fffff984 */ /* 0x000fe20000000800 */
[----:B------:R5:W-:Y:S06]  /*74a0*/  MEMBAR.ALL.CTA ;  /* 0x0000000000007992 */ /* 0x000bec0000008000 */
[----:B-----5:R-:W5:Y:S02]  /*74b0*/  FENCE.VIEW.ASYNC.S ;  /* 0x00000000000073c6 */ /* 0x020f640000000000 */
[----:B-----5:R-:W-:Y:S01]  /*74c0*/  SYNCS.ARRIVE.TRANS64.RED.A1T0 RZ, [UR4], RZ ;  /* 0x000000ffffff79a7 */ /* 0x020fe20008100404 */
.L_x_141:
[----:B------:R-:W-:Y:S05]  /*74d0*/  BSYNC B1 ;  /* 0x0000000000017941 */ /* 0x000fea0003800000 */
.L_x_140:
[----:B-1----:R-:W-:Y:S04]  /*74e0*/  SHF.R.U32.HI R3, RZ, 0x15, R64 ;  /* 0x00000015ff037819 */ /* 0x002fe80000011640 */
[----:B------:R-:W-:Y:S01]  /*74f0*/  LOP3.LUT P0, RZ, R3, 0x3, R180, 0x48, !PT ;  /* 0x0000000303ff7812 */ /* 0x000fe200078048b4 */
[----:B------:R-:W-:Y:S01]  /*7500*/  @!UPT UIADD3 URZ, UPT, UPT, URZ, URZ, URZ ;  /* 0x000000fffffff290 */ /* 0x000fe2000fffe0ff */
[----:B------:R-:W-:Y:S11]  /*7510*/  @P4 BRA `(.L_x_145) ;  /* 0x0000000000084947 */ /* 0x000ff60003800000 */
[----:B------:R-:W1:Y:S02]  /*7520*/  SYNCS.PHASECHK.TRANS64.TRYWAIT P1, [R187+URZ+0x2d0], R2 ;  /* 0x0002d002bb0075a7 */ /* 0x000e6400080211ff */
[----:B-1----:R-:W-:Y:S05]  /*7530*/  @!P1 BRA `(.L_x_146) ;  /* 0x0000002c00209947 */ /* 0x002fea0003800000 */
.L_x_145:
[----:B------:R-:W-:Y:S05]  /*7540*/  @!P0 BRA `(.L_x_147) ;  /* 0x0000000000408947 */ /* 0x000fea0003800000 */
[----:B------:R-:W1:Y:S01]  /*7550*/  LDCU.64 UR8, c[0x4][0x70] ;  /* 0x01000e00ff0877ac */ /* 0x000e620008000a00 */
[----:B------:R-:W-:Y:S01]  /*7560*/  MOV R3, 0x0 ;  /* 0x0000000000037802 */ /* 0x000fe20000000f00 */
[----:B------:R-:W-:Y:S02]  /*7570*/  HFMA2 R12, -RZ, RZ, 0, 5.9604644775390625e-08 ;  /* 0x00000001ff0c7431 */ /* 0x000fe400000001ff */
[----:B------:R-:W-:Y:S02]  /*7580*/  IMAD.MOV.U32 R8, RZ, RZ, 0x192 ;  /* 0x00000192ff087424 */ /* 0x000fe400078e00ff */
[----:B------:R-:W-:Y:S01]  /*7590*/  IMAD.MOV.U32 R13, RZ, RZ, RZ ;  /* 0x000000ffff0d7224 */ /* 0x000fe200078e00ff */
[----:B------:R-:W5:Y:S01]  /*75a0*/  LDCU.64 UR6, c[0x4][0x78] ;  /* 0x01000f00ff0677ac */ /* 0x000f620008000a00 */
[----:B------:R-:W2:Y:S01]  /*75b0*/  LDC.64 R2, c[0x4][R3] ;  /* 0x0100000003027b82 */ /* 0x000ea20000000a00 */
[----:B------:R-:W3:Y:S01]  /*75c0*/  LDCU.64 UR4, c[0x4][0x10] ;  /* 0x01000200ff0477ac */ /* 0x000ee20008000a00 */
[----:B-1----:R-:W-:Y:S01]  /*75d0*/  MOV R5, UR9 ;  /* 0x0000000900057c02 */ /* 0x002fe20008000f00 */
[----:B------:R-:W-:Y:S01]  /*75e0*/  IMAD.U32 R4, RZ, RZ, UR8 ;  /* 0x00000008ff047e24 */ /* 0x000fe2000f8e00ff */
[----:B-----5:R-:W-:Y:S01]  /*75f0*/  MOV R7, UR7 ;  /* 0x0000000700077c02 */ /* 0x020fe20008000f00 */
[----:B------:R-:W-:Y:S01]  /*7600*/  IMAD.U32 R6, RZ, RZ, UR6 ;  /* 0x00000006ff067e24 */ /* 0x000fe2000f8e00ff */
[----:B---3--:R-:W-:Y:S01]  /*7610*/  MOV R11, UR5 ;  /* 0x00000005000b7c02 */ /* 0x008fe20008000f00 */
[----:B------:R-:W-:Y:S02]  /*7620*/  IMAD.U32 R10, RZ, RZ, UR4 ;  /* 0x00000004ff0a7e24 */ /* 0x000fe4000f8e00ff */
[----:B------:R-:W-:Y:S07]  /*7630*/  LEPC R20, `(.L_x_147) ;  /* 0x000000001014794e */ /* 0x000fee0000000000 */
[----:B--2-4-:R-:W-:Y:S05]  /*7640*/  CALL.ABS.NOINC R2 ;  /* 0x0000000002007343 */ /* 0x014fea0003c00000 */
.L_x_147:
[----:B------:R-:W-:Y:S01]  /*7650*/  LOP3.LUT P0, RZ, R175, 0x60, RZ, 0xc0, !PT ;  /* 0x00000060afff7812 */ /* 0x000fe2000780c0ff */
[----:B------:R-:W-:Y:S05]  /*7660*/  WARPSYNC.ALL ;  /* 0x0000000000007948 */ /* 0x000fea0003800000 */
[----:B------:R-:W-:Y:S01]  /*7670*/  R2UR UR4, R64 ;  /* 0x00000000400472ca */ /* 0x000fe200000e0000 */
[----:B----4-:R-:W-:Y:S01]  /*7680*/  IMAD.U32 R140, R86, 0x10000, RZ ;  /* 0x00010000568c7824 */ /* 0x010fe200078e00ff */
[C---:B------:R-:W-:Y:S01]  /*7690*/  SHF.L.U32 R83, R84.reuse, 0x10, RZ ;  /* 0x0000001054537819 */ /* 0x040fe200000006ff */
[----:B------:R-:W-:Y:S01]  /*76a0*/  IMAD.U32 R125, R91, 0x10000, RZ ;  /* 0x000100005b7d7824 */ /* 0x000fe200078e00ff */
[----:B------:R-:W-:Y:S01]  /*76b0*/  PRMT R81, R84, 0x8880, RZ ;  /* 0x0000888054517816 */ /* 0x000fe200000000ff */
[----:B------:R-:W-:Y:S01]  /*76c0*/  IMAD.U32 R114, R96, 0x10000, RZ ;  /* 0x0001000060727824 */ /* 0x000fe200078e00ff */
[----:B------:R-:W-:Y:S01]  /*76d0*/  SHF.L.U32 R82, R84, 0x8, RZ ;  /* 0x0000000854527819 */ /* 0x000fe200000006ff */
[----:B------:R-:W-:Y:S01]  /*76e0*/  IMAD.SHL.U32 R133, R88, 0x100, RZ ;  /* 0x0000010058857824 */ /* 0x000fe200078e00ff */
[----:B------:R-:W-:Y:S01]  /*76f0*/  SHF.R.S32.HI R83, RZ, 0x18, R83 ;  /* 0x00000018ff537819 */ /* 0x000fe20000011453 */
[----:B------:R-:W-:Y:S01]  /*7700*/  IMAD.SHL.U32 R118, R93, 0x100, RZ ;  /* 0x000001005d767824 */ /* 0x000fe200078e00ff */
[----:B------:R-:W-:Y:S01]  /*7710*/  PRMT R144, R85, 0x8880, RZ ;  /* 0x0000888055907816 */ /* 0x000fe200000000ff */
[----:B------:R-:W-:Y:S01]  /*7720*/  IMAD.SHL.U32 R103, R98, 0x100, RZ ;  /* 0x0000010062677824 */ /* 0x000fe200078e00ff */
[----:B------:R-:W-:Y:S01]  /*7730*/  SHF.R.S32.HI R82, RZ, 0x18, R82 ;  /* 0x00000018ff527819 */ /* 0x000fe20000011452 */
[----:B------:R-:W1:Y:S01]  /*7740*/  LDTM.x64 R4, tmem[UR4] ;  /* 0x00000004000479ee */ /* 0x000e620008340000 */
[----:B------:R-:W-:Y:S01]  /*7750*/  SHF.R.S32.HI R84, RZ, 0x18, R84 ;  /* 0x00000018ff547819 */ /* 0x000fe20000011454 */
[----:B------:R-:W-:Y:S01]  /*7760*/  NOP ;  /* 0x0000000000007918 */ /* 0x000fe20000000000 */
[----:B------:R-:W-:Y:S01]  /*7770*/  IADD3 R187, PT, PT, R187, 0x2f0, RZ ;  /* 0x000002f0bbbb7810 */ /* 0x000fe20007ffe0ff */
[----:B------:R-:W-:Y:S01]  /*7780*/  BSSY.RECONVERGENT B0, `(.L_x_148) ;  /* 0x000011f000007945 */ /* 0x000fe20003800200 */
[----:B------:R-:W-:Y:S02]  /*7790*/  SHF.L.U32 R143, R85, 0x10, RZ ;  /* 0x00000010558f7819 */ /* 0x000fe400000006ff */
[----:B------:R-:W-:Y:S02]  /*77a0*/  LOP3.LUT R187, R187, 0xfefffff8, RZ, 0xc0, !PT ;  /* 0xfefffff8bbbb7812 */ /* 0x000fe400078ec0ff */
[----:B------:R-:W-:Y:S02]  /*77b0*/  PRMT R141, R86, 0x8880, RZ ;  /* 0x00008880568d7816 */ /* 0x000fe400000000ff */
[----:B-1----:R1:W-:Y:S01]  /*77c0*/  SYNCS.ARRIVE.TRANS64.RED.A1T0 RZ, [R187+URZ], RZ ;  /* 0x000000ffbbff79a7 */ /* 0x0023e200081004ff */
[C---:B------:R-:W-:Y:S02]  /*77d0*/  PRMT R138, R87.reuse, 0x8880, RZ ;  /* 0x00008880578a7816 */ /* 0x040fe400000000ff */
[----:B------:R-:W-:Y:S02]  /*77e0*/  SHF.L.U32 R137, R87, 0x10, RZ ;  /* 0x0000001057897819 */ /* 0x000fe400000006ff */
[C---:B------:R-:W-:Y:S02]  /*77f0*/  PRMT R135, R88.reuse, 0x8880, RZ ;  /* 0x0000888058877816 */ /* 0x040fe400000000ff */
[----:B------:R-:W-:Y:S02]  /*7800*/  SHF.L.U32 R134, R88, 0x10, RZ ;  /* 0x0000001058867819 */ /* 0x000fe400000006ff */
[C---:B------:R-:W-:Y:S02]  /*7810*/  PRMT R132, R89.reuse, 0x8880, RZ ;  /* 0x0000888059847816 */ /* 0x040fe400000000ff */
[----:B------:R-:W-:Y:S01]  /*7820*/  SHF.R.S32.HI R88, RZ, 0x18, R88 ;  /* 0x00000018ff587819 */ /* 0x000fe20000011458 */
[C---:B---3--:R-:W-:Y:S01]  /*7830*/  IMAD R0, R78.reuse, R4, RZ ;  /* 0x000000044e007224 */ /* 0x048fe200078e02ff */
[----:B------:R-:W-:Y:S01]  /*7840*/  SHF.L.U32 R131, R89, 0x10, RZ ;  /* 0x0000001059837819 */ /* 0x000fe200000006ff */
[----:B------:R-:W-:Y:S01]  /*7850*/  IMAD R2, R78, R5, RZ ;  /* 0x000000054e027224 */ /* 0x000fe200078e02ff */
[----:B------:R-:W-:Y:S01]  /*7860*/  PRMT R129, R90, 0x8880, RZ ;  /* 0x000088805a817816 */ /* 0x000fe200000000ff */
[----:B------:R-:W-:Y:S01]  /*7870*/  IMAD R3, R78, R6, RZ ;  /* 0x000000064e037224 */ /* 0x000fe200078e02ff */
[----:B------:R-:W-:Y:S01]  /*7880*/  SHF.L.U32 R128, R90, 0x10, RZ ;  /* 0x000000105a807819 */ /* 0x000fe200000006ff */
[----:B------:R-:W-:Y:S01]  /*7890*/  IMAD R0, R81, R80, R0 ;  /* 0x0000005051007224 */ /* 0x000fe200078e0200 */
[----:B------:R-:W-:Y:S01]  /*78a0*/  MOV R81, R144 ;  /* 0x0000009000517202 */ /* 0x000fe20000000f00 */
[----:B------:R-:W-:Y:S01]  /*78b0*/  IMAD R7, R78, R7, RZ ;  /* 0x000000074e077224 */ /* 0x000fe200078e02ff */
[----:B------:R-:W-:Y:S01]  /*78c0*/  PRMT R126, R91, 0x8880, RZ ;  /* 0x000088805b7e7816 */ /* 0x000fe200000000ff */
[-C--:B------:R-:W-:Y:S01]  /*78d0*/  IMAD R2, R83, R80.reuse, R2 ;  /* 0x0000005053027224 */ /* 0x080fe200078e0202 */
[----:B------:R-:W-:Y:S01]  /*78e0*/  PRMT R123, R92, 0x8880, RZ ;  /* 0x000088805c7b7816 */ /* 0x000fe200000000ff */
[----:B------:R-:W-:Y:S01]  /*78f0*/  IMAD R3, R82, R80, R3 ;  /* 0x0000005052037224 */ /* 0x000fe200078e0203 */
[----:B------:R-:W-:Y:S01]  /*7900*/  SHF.R.S32.HI R82, RZ, 0x18, R143 ;  /* 0x00000018ff527819 */ /* 0x000fe2000001148f */
[----:B------:R-:W-:Y:S01]  /*7910*/  IMAD R8, R78, R8, RZ ;  /* 0x000000084e087224 */ /* 0x000fe200078e02ff */
[----:B------:R-:W-:Y:S01]  /*7920*/  SHF.L.U32 R122, R92, 0x10, RZ ;  /* 0x000000105c7a7819 */ /* 0x000fe200000006ff */
[----:B------:R-:W-:Y:S01]  /*7930*/  IMAD R7, R84, R80, R7 ;  /* 0x0000005054077224 */ /* 0x000fe200078e0207 */
[C---:B------:R-:W-:Y:S01]  /*7940*/  PRMT R120, R93.reuse, 0x8880, RZ ;  /* 0x000088805d787816 */ /* 0x040fe200000000ff */
[C---:B------:R-:W-:Y:S01]  /*7950*/  IMAD R9, R78.reuse, R9, RZ ;  /* 0x000000094e097224 */ /* 0x040fe200078e02ff */
[----:B------:R-:W-:Y:S01]  /*7960*/  SHF.L.U32 R119, R93, 0x10, RZ ;  /* 0x000000105d777819 */ /* 0x000fe200000006ff */
[C---:B------:R-:W-:Y:S01]  /*7970*/  IMAD R10, R78.reuse, R10, RZ ;  /* 0x0000000a4e0a7224 */ /* 0x040fe200078e02ff */
[----:B------:R-:W-:Y:S01]  /*7980*/  I2IP.S8.S32.SAT R149, R7, R3, RZ ;  /* 0x0000000307957239 */ /* 0x000fe200000014ff */
[----:B------:R-:W-:Y:S01]  /*7990*/  IMAD R8, R81, R80, R8 ;  /* 0x0000005051087224 */ /* 0x000fe200078e0208 */
[----:B------:R-:W-:Y:S01]  /*79a0*/  MOV R81, R141 ;  /* 0x0000008d00517202 */ /* 0x000fe20000000f00 */
[----:B------:R-:W-:Y:S01]  /*79b0*/  IMAD R11, R78, R11, RZ ;  /* 0x0000000b4e0b7224 */ /* 0x000fe200078e02ff */
[----:B------:R-:W-:Y:S01]  /*79c0*/  I2IP.S8.S32.SAT R148, R2, R0, R149 ;  /* 0x0000000002947239 */ /* 0x000fe20000001495 */
[----:B------:R-:W-:Y:S01]  /*79d0*/  IMAD R9, R82, R80, R9 ;  /* 0x0000005052097224 */ /* 0x000fe200078e0209 */
[----:B------:R-:W-:Y:S01]  /*79e0*/  SHF.R.S32.HI R82, RZ, 0x18, R140 ;  /* 0x00000018ff527819 */ /* 0x000fe2000001148c */
[----:B------:R-:W-:Y:S01]  /*79f0*/  IMAD R12, R78, R12, RZ ;  /* 0x0000000c4e0c7224 */ /* 0x000fe200078e02ff */
[----:B------:R-:W-:Y:S01]  /*7a00*/  PRMT R117, R94, 0x8880, RZ ;  /* 0x000088805e757816 */ /* 0x000fe200000000ff */
[C---:B------:R-:W-:Y:S01]  /*7a10*/  IMAD R13, R78.reuse, R13, RZ ;  /* 0x0000000d4e0d7224 */ /* 0x040fe200078e02ff */
[----:B------:R-:W-:Y:S01]  /*7a20*/  SHF.R.S32.HI R93, RZ, 0x18, R93 ;  /* 0x00000018ff5d7819 */ /* 0x000fe2000001145d */
[----:B------:R-:W-:Y:S01]  /*7a30*/  IMAD R14, R78, R14, RZ ;  /* 0x0000000e4e0e7224 */ /* 0x000fe200078e02ff */
[----:B------:R-:W-:Y:S01]  /*7a40*/  SHF.L.U32 R115, R94, 0x10, RZ ;  /* 0x000000105e737819 */ /* 0x000fe200000006ff */
[C---:B------:R-:W-:Y:S01]  /*7a50*/  IMAD R15, R78.reuse, R15, RZ ;  /* 0x0000000f4e0f7224 */ /* 0x040fe200078e02ff */
[C---:B------:R-:W-:Y:S01]  /*7a60*/  PRMT R111, R95.reuse, 0x8880, RZ ;  /* 0x000088805f6f7816 */ /* 0x040fe200000000ff */
[C---:B------:R-:W-:Y:S01]  /*7a70*/  IMAD R4, R78.reuse, R16, RZ ;  /* 0x000000104e047224 */ /* 0x040fe200078e02ff */
[----:B------:R-:W-:Y:S01]  /*7a80*/  SHF.L.U32 R110, R95, 0x10, RZ ;  /* 0x000000105f6e7819 */ /* 0x000fe200000006ff */
[----:B------:R-:W-:Y:S01]  /*7a90*/  IMAD R5, R78, R17, RZ ;  /* 0x000000114e057224 */ /* 0x000fe200078e02ff */
[----:B------:R-:W-:Y:S01]  /*7aa0*/  PRMT R116, R96, 0x8880, RZ ;  /* 0x0000888060747816 */ /* 0x000fe200000000ff */
[C---:B------:R-:W-:Y:S01]  /*7ab0*/  IMAD R6, R78.reuse, R18, RZ ;  /* 0x000000124e067224 */ /* 0x040fe200078e02ff */
[C---:B------:R-:W-:Y:S01]  /*7ac0*/  PRMT R108, R97.reuse, 0x8880, RZ ;  /* 0x00008880616c7816 */ /* 0x040fe200000000ff */
[C---:B------:R-:W-:Y:S01]  /*7ad0*/  IMAD R19, R78.reuse, R19, RZ ;  /* 0x000000134e137224 */ /* 0x040fe200078e02ff */
[----:B------:R-:W-:Y:S01]  /*7ae0*/  SHF.R.S32.HI R84, RZ, 0x18, R96 ;  /* 0x00000018ff547819 */ /* 0x000fe20000011460 */
[C---:B------:R-:W-:Y:S01]  /*7af0*/  IMAD R16, R78.reuse, R20, RZ ;  /* 0x000000144e107224 */ /* 0x040fe200078e02ff */
[----:B------:R-:W-:Y:S01]  /*7b00*/  SHF.L.U32 R107, R97, 0x10, RZ ;  /* 0x00000010616b7819 */ /* 0x000fe200000006ff */
[----:B------:R-:W-:Y:S01]  /*7b10*/  IMAD R17, R78, R21, RZ ;  /* 0x000000154e117224 */ /* 0x000fe200078e02ff */
[----:B------:R-:W-:Y:S01]  /*7b20*/  PRMT R105, R98, 0x8880, RZ ;  /* 0x0000888062697816 */ /* 0x000fe200000000ff */
[----:B------:R-:W-:Y:S01]  /*7b30*/  IMAD R18, R78, R22, RZ ;  /* 0x000000164e127224 */ /* 0x000fe200078e02ff */
[----:B------:R-:W-:Y:S01]  /*7b40*/  SHF.L.U32 R104, R98, 0x10, RZ ;  /* 0x0000001062687819 */ /* 0x000fe200000006ff */
[C---:B------:R-:W-:Y:S01]  /*7b50*/  IMAD R23, R78.reuse, R23, RZ ;  /* 0x000000174e177224 */ /* 0x040fe200078e02ff */
[C---:B------:R-:W-:Y:S01]  /*7b60*/  PRMT R102, R99.reuse, 0x8880, RZ ;  /* 0x0000888063667816 */ /* 0x040fe200000000ff */
[C---:B------:R-:W-:Y:S01]  /*7b70*/  IMAD R20, R78.reuse, R24, RZ ;  /* 0x000000184e147224 */ /* 0x040fe200078e02ff */
[----:B------:R-:W-:Y:S01]  /*7b80*/  SHF.L.U32 R101, R99, 0x10, RZ ;  /* 0x0000001063657819 */ /* 0x000fe200000006ff */
[C---:B------:R-:W-:Y:S01]  /*7b90*/  IMAD R21, R78.reuse, R25, RZ ;  /* 0x000000194e157224 */ /* 0x040fe200078e02ff */
[----:B------:R-:W-:Y:S01]  /*7ba0*/  SHF.L.U32 R142, R85, 0x8, RZ ;  /* 0x00000008558e7819 */ /* 0x000fe200000006ff */
[C---:B------:R-:W-:Y:S01]  /*7bb0*/  IMAD R22, R78.reuse, R26, RZ ;  /* 0x0000001a4e167224 */ /* 0x040fe200078e02ff */
[----:B------:R-:W-:Y:S01]  /*7bc0*/  SHF.R.S32.HI R85, RZ, 0x18, R85 ;  /* 0x00000018ff557819 */ /* 0x000fe20000011455 */
[C---:B------:R-:W-:Y:S01]  /*7bd0*/  IMAD R27, R78.reuse, R27, RZ ;  /* 0x0000001b4e1b7224 */ /* 0x040fe200078e02ff */
[----:B------:R-:W-:Y:S01]  /*7be0*/  SHF.R.S32.HI R83, RZ, 0x18, R142 ;  /* 0x00000018ff537819 */ /* 0x000fe2000001148e */
[----:B------:R-:W-:Y:S01]  /*7bf0*/  IMAD R24, R78, R28, RZ ;  /* 0x0000001c4e187224 */ /* 0x000fe200078e02ff */
[----:B------:R-:W-:Y:S01]  /*7c00*/  SHF.L.U32 R139, R86, 0x8, RZ ;  /* 0x00000008568b7819 */ /* 0x000fe200000006ff */
[----:B------:R-:W-:Y:S01]  /*7c10*/  IMAD R25, R78, R29, RZ ;  /* 0x0000001d4e197224 */ /* 0x000fe200078e02ff */
[----:B------:R-:W-:Y:S01]  /*7c20*/  SHF.R.S32.HI R86, RZ, 0x18, R86 ;  /* 0x00000018ff567819 */ /* 0x000fe20000011456 */
[-C--:B------:R-:W-:Y:S01]  /*7c30*/  IMAD R10, R83, R80.reuse, R10 ;  /* 0x00000050530a7224 */ /* 0x080fe200078e020a */
[----:B------:R-:W-:Y:S01]  /*7c40*/  SHF.R.S32.HI R83, RZ, 0x18, R139 ;  /* 0x00000018ff537819 */ /* 0x000fe2000001148b */
[-C--:B------:R-:W-:Y:S01]  /*7c50*/  IMAD R11, R85, R80.reuse, R11 ;  /* 0x00000050550b7224 */ /* 0x080fe200078e020b */
[----:B------:R-:W-:Y:S01]  /*7c60*/  SHF.R.S32.HI R85, RZ, 0x18, R133 ;  /* 0x00000018ff557819 */ /* 0x000fe20000011485 */
[-C--:B------:R-:W-:Y:S01]  /*7c70*/  IMAD R12, R81, R80.reuse, R12 ;  /* 0x00000050510c7224 */ /* 0x080fe200078e020c */
[----:B------:R-:W-:Y:S01]  /*7c80*/  SHF.L.U32 R136, R87, 0x8, RZ ;  /* 0x0000000857887819 */ /* 0x000fe200000006ff */
[----:B------:R-:W-:Y:S01]  /*7c90*/  IMAD R13, R82, R80, R13 ;  /* 0x00000050520d7224 */ /* 0x000fe200078e020d */
[----:B------:R-:W-:Y:S01]  /*7ca0*/  I2IP.S8.S32.SAT R150, R11, R10, RZ ;  /* 0x0000000a0b967239 */ /* 0x000fe200000014ff */
[----:B------:R-:W-:Y:S01]  /*7cb0*/  IMAD R14, R83, R80, R14 ;  /* 0x00000050530e7224 */ /* 0x000fe200078e020e */
[----:B------:R-:W-:Y:S01]  /*7cc0*/  SHF.R.S32.HI R82, RZ, 0x18, R137 ;  /* 0x00000018ff527819 */ /* 0x000fe20000011489 */
[----:B------:R-:W-:Y:S01]  /*7cd0*/  IMAD.MOV.U32 R81, RZ, RZ, R138 ;  /* 0x000000ffff517224 */ /* 0x000fe200078e008a */
[----:B------:R-:W-:Y:S01]  /*7ce0*/  I2IP.S8.S32.SAT R149, R9, R8, R150 ;  /* 0x0000000809957239 */ /* 0x000fe20000001496 */
[-C--:B------:R-:W-:Y:S01]  /*7cf0*/  IMAD R15, R86, R80.reuse, R15 ;  /* 0x00000050560f7224 */ /* 0x080fe200078e020f */
[----:B------:R-:W-:Y:S01]  /*7d00*/  MOV R83, R135 ;  /* 0x0000008700537202 */ /* 0x000fe20000000f00 */
[-C--:B------:R-:W-:Y:S01]  /*7d10*/  IMAD R4, R81, R80.reuse, R4 ;  /* 0x0000005051047224 */ /* 0x080fe200078e0204 */
[----:B------:R-:W-:Y:S01]  /*7d20*/  SHF.R.S32.HI R81, RZ, 0x18, R136 ;  /* 0x00000018ff517819 */ /* 0x000fe20000011488 */
[----:B------:R-:W-:Y:S01]  /*7d30*/  IMAD R5, R82, R80, R5 ;  /* 0x0000005052057224 */ /* 0x000fe200078e0205 */
[----:B------:R-:W-:Y:S01]  /*7d40*/  I2IP.S8.S32.SAT R151, R15, R14, RZ ;  /* 0x0000000e0f977239 */ /* 0x000fe200000014ff */
[C---:B------:R-:W-:Y:S01]  /*7d50*/  IMAD R26, R78.reuse, R30, RZ ;  /* 0x0000001e4e1a7224 */ /* 0x040fe200078e02ff */
[----:B------:R-:W-:Y:S01]  /*7d60*/  SHF.R.S32.HI R87, RZ, 0x18, R87 ;  /* 0x00000018ff577819 */ /* 0x000fe20000011457 */
[----:B------:R-:W-:Y:S01]  /*7d70*/  IMAD R6, R81, R80, R6 ;  /* 0x0000005051067224 */ /* 0x000fe200078e0206 */
[----:B------:R-:W-:Y:S01]  /*7d80*/  I2IP.S8.S32.SAT R150, R13, R12, R151 ;  /* 0x0000000c0d967239 */ /* 0x000fe20000001497 */
[----:B------:R-:W-:Y:S01]  /*7d90*/  IMAD R31, R78, R31, RZ ;  /* 0x0000001f4e1f7224 */ /* 0x000fe200078e02ff */
[----:B------:R-:W-:Y:S01]  /*7da0*/  SHF.R.S32.HI R82, RZ, 0x18, R134 ;  /* 0x00000018ff527819 */ /* 0x000fe20000011486 */
[----:B------:R-:W-:Y:S01]  /*7db0*/  IMAD R19, R87, R80, R19 ;  /* 0x0000005057137224 */ /* 0x000fe200078e0213 */
[----:B------:R-:W-:Y:S01]  /*7dc0*/  MOV R81, R132 ;  /* 0x0000008400517202 */ /* 0x000fe20000000f00 */
[-C--:B------:R-:W-:Y:S01]  /*7dd0*/  IMAD R16, R83, R80.reuse, R16 ;  /* 0x0000005053107224 */ /* 0x080fe200078e0210 */
[----:B------:R-:W-:Y:S01]  /*7de0*/  SHF.L.U32 R130, R89, 0x8, RZ ;  /* 0x0000000859827819 */ /* 0x000fe200000006ff */
[----:B------:R-:W-:Y:S01]  /*7df0*/  IMAD R17, R82, R80, R17 ;  /* 0x0000005052117224 */ /* 0x000fe200078e0211 */
[----:B------:R-:W-:Y:S01]  /*7e00*/  I2IP.S8.S32.SAT R151, R19, R6, RZ ;  /* 0x0000000613977239 */ /* 0x000fe200000014ff */
[-C--:B------:R-:W-:Y:S01]  /*7e10*/  IMAD R18, R85, R80.reuse, R18 ;  /* 0x0000005055127224 */ /* 0x080fe200078e0212 */
[----:B------:R-:W-:Y:S01]  /*7e20*/  SHF.R.S32.HI R82, RZ, 0x18, R131 ;  /* 0x00000018ff527819 */ /* 0x000fe20000011483 */
[-C--:B------:R-:W-:Y:S01]  /*7e30*/  IMAD R23, R88, R80.reuse, R23 ;  /* 0x0000005058177224 */ /* 0x080fe200078e0217 */
[----:B------:R-:W-:Y:S01]  /*7e40*/  SHF.R.S32.HI R83, RZ, 0x18, R130 ;  /* 0x00000018ff537819 */ /* 0x000fe20000011482 */
[-C--:B------:R-:W-:Y:S01]  /*7e50*/  IMAD R20, R81, R80.reuse, R20 ;  /* 0x0000005051147224 */ /* 0x080fe200078e0214 */
[----:B------:R-:W-:Y:S01]  /*7e60*/  SHF.R.S32.HI R89, RZ, 0x18, R89 ;  /* 0x00000018ff597819 */ /* 0x000fe20000011459 */
[-C--:B------:R-:W-:Y:S01]  /*7e70*/  IMAD R21, R82, R80.reuse, R21 ;  /* 0x0000005052157224 */ /* 0x080fe200078e0215 */
[----:B------:R-:W-:Y:S01]  /*7e80*/  MOV R81, R129 ;  /* 0x0000008100517202 */ /* 0x000fe20000000f00 */
[-C--:B------:R-:W-:Y:S01]  /*7e90*/  IMAD R22, R83, R80.reuse, R22 ;  /* 0x0000005053167224 */ /* 0x080fe200078e0216 */
[----:B------:R-:W-:Y:S01]  /*7ea0*/  SHF.L.U32 R127, R90, 0x8, RZ ;  /* 0x000000085a7f7819 */ /* 0x000fe200000006ff */
[-C--:B------:R-:W-:Y:S01]  /*7eb0*/  IMAD R27, R89, R80.reuse, R27 ;  /* 0x00000050591b7224 */ /* 0x080fe200078e021b */
[----:B------:R-:W-:Y:S01]  /*7ec0*/  SHF.R.S32.HI R82, RZ, 0x18, R128 ;  /* 0x00000018ff527819 */ /* 0x000fe20000011480 */
[----:B------:R-:W-:Y:S01]  /*7ed0*/  IMAD R24, R81, R80, R24 ;  /* 0x0000005051187224 */ /* 0x000fe200078e0218 */
[----:B------:R-:W-:Y:S01]  /*7ee0*/  SHF.R.S32.HI R81, RZ, 0x18, R127 ;  /* 0x00000018ff517819 */ /* 0x000fe2000001147f */
[----:B------:R-:W-:Y:S01]  /*7ef0*/  IMAD R28, R78, R32, RZ ;  /* 0x000000204e1c7224 */ /* 0x000fe200078e02ff */
[----:B------:R-:W-:Y:S01]  /*7f00*/  SHF.R.S32.HI R90, RZ, 0x18, R90 ;  /* 0x00000018ff5a7819 */ /* 0x000fe2000001145a */
[----:B------:R-:W-:Y:S01]  /*7f10*/  IMAD R25, R82, R80, R25 ;  /* 0x0000005052197224 */ /* 0x000fe200078e0219 */
[----:B------:R-:W-:Y:S01]  /*7f20*/  MOV R83, R126 ;  /* 0x0000007e00537202 */ /* 0x000fe20000000f00 */
[-C--:B------:R-:W-:Y:S01]  /*7f30*/  IMAD R26, R81, R80.reuse, R26 ;  /* 0x00000050511a7224 */ /* 0x080fe200078e021a */
[----:B------:R-:W-:Y:S01]  /*7f40*/  SHF.L.U32 R124, R91, 0x8, RZ ;  /* 0x000000085b7c7819 */ /* 0x000fe200000006ff */
[----:B------:R-:W-:Y:S01]  /*7f50*/  IMAD R29, R78, R33, RZ ;  /* 0x000000214e1d7224 */ /* 0x000fe200078e02ff */
[----:B------:R-:W-:Y:S01]  /*7f60*/  SHF.R.S32.HI R82, RZ, 0x18, R125 ;  /* 0x00000018ff527819 */ /* 0x000fe2000001147d */
[----:B------:R-:W-:Y:S01]  /*7f70*/  IMAD R31, R90, R80, R31 ;  /* 0x000000505a1f7224 */ /* 0x000fe200078e021f */
[----:B------:R-:W-:Y:S01]  /*7f80*/  SHF.R.S32.HI R85, RZ, 0x18, R124 ;  /* 0x00000018ff557819 */ /* 0x000fe2000001147c */
[C---:B------:R-:W-:Y:S01]  /*7f90*/  IMAD R30, R78.reuse, R34, RZ ;  /* 0x000000224e1e7224 */ /* 0x040fe200078e02ff */
[----:B------:R-:W-:Y:S01]  /*7fa0*/  I2IP.S8.S32.SAT R151, R5, R4, R151 ;  /* 0x0000000405977239 */ /* 0x000fe20000001497 */
[----:B------:R-:W-:Y:S01]  /*7fb0*/  IMAD R28, R83, R80, R28 ;  /* 0x00000050531c7224 */ /* 0x000fe200078e021c */
[----:B------:R-:W-:Y:S01]  /*7fc0*/  SHF.R.S32.HI R91, RZ, 0x18, R91 ;  /* 0x00000018ff5b7819 */ /* 0x000fe2000001145b */
[----:B------:R-:W-:Y:S01]  /*7fd0*/  IMAD R35, R78, R35, RZ ;  /* 0x000000234e237224 */ /* 0x000fe200078e02ff */
[----:B------:R-:W-:Y:S01]  /*7fe0*/  I2IP.S8.S32.SAT R160, R23, R18, RZ ;  /* 0x0000001217a07239 */ /* 0x000fe200000014ff */
[----:B------:R-:W-:Y:S01]  /*7ff0*/  IMAD R29, R82, R80, R29 ;  /* 0x00000050521d7224 */ /* 0x000fe200078e021d */
[----:B------:R3:W-:Y:S01]  /*8000*/  STS.128 [R179+UR43+0x2400], R148 ;  /* 0x00240094b3007988 */ /* 0x0007e20008000c2b */
[----:B------:R-:W-:Y:S01]  /*8010*/  IMAD R32, R78, R36, RZ ;  /* 0x000000244e207224 */ /* 0x000fe200078e02ff */
[----:B------:R-:W-:Y:S01]  /*8020*/  I2IP.S8.S32.SAT R160, R17, R16, R160 ;  /* 0x0000001011a07239 */ /* 0x000fe200000014a0 */
[----:B------:R-:W-:Y:S01]  /*8030*/  IMAD R30, R85, R80, R30 ;  /* 0x00000050551e7224 */ /* 0x000fe200078e021e */
[----:B------:R-:W-:Y:S01]  /*8040*/  I2IP.S8.S32.SAT R161, R27, R22, RZ ;  /* 0x000000161ba17239 */ /* 0x000fe200000014ff */
[----:B------:R-:W-:Y:S01]  /*8050*/  IMAD.MOV.U32 R81, RZ, RZ, R123 ;  /* 0x000000ffff517224 */ /* 0x000fe200078e007b */
[----:B------:R-:W-:Y:S01]  /*8060*/  SHF.L.U32 R121, R92, 0x8, RZ ;  /* 0x000000085c797819 */ /* 0x000fe200000006ff */
[----:B------:R-:W-:Y:S01]  /*8070*/  IMAD R35, R91, R80, R35 ;  /* 0x000000505b237224 */ /* 0x000fe200078e0223 */
[----:B------:R-:W-:Y:S01]  /*8080*/  SHF.R.S32.HI R82, RZ, 0x18, R122 ;  /* 0x00000018ff527819 */ /* 0x000fe2000001147a */
[C---:B------:R-:W-:Y:S01]  /*8090*/  IMAD R33, R78.reuse, R37, RZ ;  /* 0x000000254e217224 */ /* 0x040fe200078e02ff */
[----:B------:R-:W-:Y:S01]  /*80a0*/  I2IP.S8.S32.SAT R161, R21, R20, R161 ;  /* 0x0000001415a17239 */ /* 0x000fe200000014a1 */
[----:B------:R-:W-:Y:S01]  /*80b0*/  IMAD R32, R81, R80, R32 ;  /* 0x0000005051207224 */ /* 0x000fe200078e0220 */
[----:B------:R-:W-:Y:S01]  /*80c0*/  SHF.R.S32.HI R81, RZ, 0x18, R121 ;  /* 0x00000018ff517819 */ /* 0x000fe20000011479 */
[C---:B------:R-:W-:Y:S01]  /*80d0*/  IMAD R34, R78.reuse, R38, RZ ;  /* 0x000000264e227224 */ /* 0x040fe200078e02ff */
[----:B------:R-:W-:Y:S01]  /*80e0*/  SHF.R.S32.HI R92, RZ, 0x18, R92 ;  /* 0x00000018ff5c7819 */ /* 0x000fe2000001145c */
[----:B------:R-:W-:Y:S01]  /*80f0*/  IMAD R39, R78, R39, RZ ;  /* 0x000000274e277224 */ /* 0x000fe200078e02ff */
[----:B------:R-:W-:Y:S01]  /*8100*/  I2IP.S8.S32.SAT R162, R31, R26, RZ ;  /* 0x0000001a1fa27239 */ /* 0x000fe200000014ff */
[----:B------:R-:W-:Y:S01]  /*8110*/  IMAD R33, R82, R80, R33 ;  /* 0x0000005052217224 */ /* 0x000fe200078e0221 */
[----:B------:R-:W-:Y:S01]  /*8120*/  MOV R83, R120 ;  /* 0x0000007800537202 */ /* 0x000fe20000000f00 */
[C---:B------:R-:W-:Y:S01]  /*8130*/  IMAD R36, R78.reuse, R40, RZ ;  /* 0x000000284e247224 */ /* 0x040fe200078e02ff */
[----:B------:R-:W-:Y:S01]  /*8140*/  I2IP.S8.S32.SAT R162, R25, R24, R162 ;  /* 0x0000001819a27239 */ /* 0x000fe200000014a2 */
[----:B------:R-:W-:Y:S01]  /*8150*/  IMAD R34, R81, R80, R34 ;  /* 0x0000005051227224 */ /* 0x000fe200078e0222 */
[----:B------:R-:W-:Y:S01]  /*8160*/  SHF.R.S32.HI R82, RZ, 0x18, R119 ;  /* 0x00000018ff527819 */ /* 0x000fe20000011477 */
[----:B------:R-:W-:Y:S01]  /*8170*/  IMAD R37, R78, R41, RZ ;  /* 0x000000294e257224 */ /* 0x000fe200078e02ff */
[----:B------:R-:W-:Y:S01]  /*8180*/  I2IP.S8.S32.SAT R163, R35, R30, RZ ;  /* 0x0000001e23a37239 */ /* 0x000fe200000014ff */
[----:B------:R-:W-:Y:S01]  /*8190*/  IMAD R39, R92, R80, R39 ;  /* 0x000000505c277224 */ /* 0x000fe200078e0227 */
[----:B------:R-:W-:Y:S01]  /*81a0*/  SHF.R.S32.HI R85, RZ, 0x18, R118 ;  /* 0x00000018ff557819 */ /* 0x000fe20000011476 */
[C---:B------:R-:W-:Y:S01]  /*81b0*/  IMAD R38, R78.reuse, R42, RZ ;  /* 0x0000002a4e267224 */ /* 0x040fe200078e02ff */
[----:B------:R-:W-:Y:S01]  /*81c0*/  I2IP.S8.S32.SAT R163, R29, R28, R163 ;  /* 0x0000001c1da37239 */ /* 0x000fe200000014a3 */
[----:B------:R-:W-:Y:S01]  /*81d0*/  IMAD R36, R83, R80, R36 ;  /* 0x0000005053247224 */ /* 0x000fe200078e0224 */
[----:B------:R-:W-:Y:S01]  /*81e0*/  I2IP.S8.S32.SAT R168, R39, R34, RZ ;  /* 0x0000002227a87239 */ /* 0x000fe200000014ff */
[----:B------:R-:W-:Y:S01]  /*81f0*/  IMAD R43, R78, R43, RZ ;  /* 0x0000002b4e2b7224 */ /* 0x000fe200078e02ff */
[----:B------:R-:W-:Y:S01]  /*8200*/  MOV R81, R117 ;  /* 0x0000007500517202 */ /* 0x000fe20000000f00 */
[----:B------:R-:W-:Y:S01]  /*8210*/  IMAD R37, R82, R80, R37 ;  /* 0x0000005052257224 */ /* 0x000fe200078e0225 */
[----:B------:R3:W-:Y:S01]  /*8220*/  STS.128 [R178+0x2400], R160 ;  /* 0x002400a0b2007388 */ /* 0x0007e20000000c00 */
[----:B------:R-:W-:Y:S01]  /*8230*/  IMAD R40, R78, R44, RZ ;  /* 0x0000002c4e287224 */ /* 0x000fe200078e02ff */
[----:B------:R-:W-:Y:S01]  /*8240*/  I2IP.S8.S32.SAT R168, R33, R32, R168 ;  /* 0x0000002021a87239 */ /* 0x000fe200000014a8 */
[-C--:B------:R-:W-:Y:S01]  /*8250*/  IMAD R38, R85, R80.reuse, R38 ;  /* 0x0000005055267224 */ /* 0x080fe200078e0226 */
[----:B------:R-:W-:Y:S01]  /*8260*/  SHF.L.U32 R112, R94, 0x8, RZ ;  /* 0x000000085e707819 */ /* 0x000fe200000006ff */
[-C--:B------:R-:W-:Y:S01]  /*8270*/  IMAD R43, R93, R80.reuse, R43 ;  /* 0x000000505d2b7224 */ /* 0x080fe200078e022b */
[----:B------:R-:W-:Y:S01]  /*8280*/  SHF.R.S32.HI R82, RZ, 0x18, R115 ;  /* 0x00000018ff527819 */ /* 0x000fe20000011473 */
[C---:B------:R-:W-:Y:S01]  /*8290*/  IMAD R41, R78.reuse, R45, RZ ;  /* 0x0000002d4e297224 */ /* 0x040fe200078e02ff */
[----:B------:R-:W-:Y:S01]  /*82a0*/  MOV R83, R111 ;  /* 0x0000006f00537202 */ /* 0x000fe20000000f00 */
[----:B------:R-:W-:Y:S01]  /*82b0*/  IMAD R40, R81, R80, R40 ;  /* 0x0000005051287224 */ /* 0x000fe200078e0228 */
[----:B------:R-:W-:Y:S01]  /*82c0*/  SHF.R.S32.HI R81, RZ, 0x18, R112 ;  /* 0x00000018ff517819 */ /* 0x000fe20000011470 */
[C---:B------:R-:W-:Y:S01]  /*82d0*/  IMAD R42, R78.reuse, R46, RZ ;  /* 0x0000002e4e2a7224 */ /* 0x040fe200078e02ff */
[----:B------:R-:W-:Y:S01]  /*82e0*/  SHF.R.S32.HI R94, RZ, 0x18, R94 ;  /* 0x00000018ff5e7819 */ /* 0x000fe2000001145e */
[----:B------:R-:W-:Y:S01]  /*82f0*/  IMAD R47, R78, R47, RZ ;  /* 0x0000002f4e2f7224 */ /* 0x000fe200078e02ff */
[----:B------:R-:W-:Y:S01]  /*8300*/  I2IP.S8.S32.SAT R169, R43, R38, RZ ;  /* 0x000000262ba97239 */ /* 0x000fe200000014ff */
[----:B------:R-:W-:Y:S01]  /*8310*/  IMAD R41, R82, R80, R41 ;  /* 0x0000005052297224 */ /* 0x000fe200078e0229 */
[----:B------:R-:W-:Y:S01]  /*8320*/  SHF.L.U32 R109, R95, 0x8, RZ ;  /* 0x000000085f6d7819 */ /* 0x000fe200000006ff */
[C---:B------:R-:W-:Y:S01]  /*8330*/  IMAD R44, R78.reuse, R48, RZ ;  /* 0x000000304e2c7224 */ /* 0x040fe200078e02ff */
[----:B------:R-:W-:Y:S01]  /*8340*/  I2IP.S8.S32.SAT R169, R37, R36, R169 ;  /* 0x0000002425a97239 */ /* 0x000fe200000014a9 */
[----:B------:R-:W-:Y:S01]  /*8350*/  IMAD R42, R81, R80, R42 ;  /* 0x00000050512a7224 */ /* 0x000fe200078e022a */
[----:B------:R-:W-:Y:S01]  /*8360*/  SHF.R.S32.HI R82, RZ, 0x18, R110 ;  /* 0x00000018ff527819 */ /* 0x000fe2000001146e */
[----:B------:R-:W-:Y:S01]  /*8370*/  IMAD R45, R78, R49, RZ ;  /* 0x000000314e2d7224 */ /* 0x000fe200078e02ff */
[----:B------:R-:W-:Y:S01]  /*8380*/  MOV R81, R116 ;  /* 0x0000007400517202 */ /* 0x000fe20000000f00 */
[----:B------:R-:W-:Y:S01]  /*8390*/  IMAD R47, R94, R80, R47 ;  /* 0x000000505e2f7224 */ /* 0x000fe200078e022f */
[----:B------:R-:W-:Y:S01]  /*83a0*/  SHF.R.S32.HI R85, RZ, 0x18, R109 ;  /* 0x00000018ff557819 */ /* 0x000fe2000001146d */
[C---:B------:R-:W-:Y:S01]  /*83b0*/  IMAD R46, R78.reuse, R50, RZ ;  /* 0x000000324e2e7224 */ /* 0x040fe200078e02ff */
[----:B------:R-:W-:Y:S01]  /*83c0*/  SHF.R.S32.HI R95, RZ, 0x18, R95 ;  /* 0x00000018ff5f7819 */ /* 0x000fe2000001145f */
[----:B------:R-:W-:Y:S01]  /*83d0*/  IMAD R44, R83, R80, R44 ;  /* 0x00000050532c7224 */ /* 0x000fe200078e022c */
[----:B------:R-:W-:Y:S01]  /*83e0*/  I2IP.S8.S32.SAT R170, R47, R42, RZ ;  /* 0x0000002a2faa7239 */ /* 0x000fe200000014ff */
[----:B------:R-:W-:Y:S01]  /*83f0*/  IMAD R51, R78, R51, RZ ;  /* 0x000000334e337224 */ /* 0x000fe200078e02ff */
[----:B------:R-:W-:Y:S01]  /*8400*/  SHF.L.U32 R113, R96, 0x8, RZ ;  /* 0x0000000860717819 */ /* 0x000fe200000006ff */
[----:B------:R-:W-:Y:S01]  /*8410*/  IMAD R45, R82, R80, R45 ;  /* 0x00000050522d7224 */ /* 0x000fe200078e022d */
[----:B------:R-:W-:Y:S01]  /*8420*/  I2IP.S8.S32.SAT R170, R41, R40, R170 ;  /* 0x0000002829aa7239 */ /* 0x000fe200000014aa */
[C---:B------:R-:W-:Y:S01]  /*8430*/  IMAD R48, R78.reuse, R52, RZ ;  /* 0x000000344e307224 */ /* 0x040fe200078e02ff */
[----:B------:R-:W-:Y:S01]  /*8440*/  SHF.R.S32.HI R82, RZ, 0x18, R114 ;  /* 0x00000018ff527819 */ /* 0x000fe20000011472 */
[-C--:B------:R-:W-:Y:S01]  /*8450*/  IMAD R46, R85, R80.reuse, R46 ;  /* 0x00000050552e7224 */ /* 0x080fe200078e022e */
[----:B------:R-:W-:Y:S01]  /*8460*/  SHF.R.S32.HI R83, RZ, 0x18, R113 ;  /* 0x00000018ff537819 */ /* 0x000fe20000011471 */
[C---:B------:R-:W-:Y:S01]  /*8470*/  IMAD R49, R78.reuse, R53, RZ ;  /* 0x000000354e317224 */ /* 0x040fe200078e02ff */
[----:B------:R-:W-:Y:S01]  /*8480*/  SHF.R.S32.HI R96, RZ, 0x18, R97 ;  /* 0x00000018ff607819 */ /* 0x000fe20000011461 */
[----:B------:R-:W-:Y:S01]  /*8490*/  IMAD R51, R95, R80, R51 ;  /* 0x000000505f337224 */ /* 0x000fe200078e0233 */
[----:B------:R-:W-:Y:S01]  /*84a0*/  SHF.L.U32 R106, R97, 0x8, RZ ;  /* 0x00000008616a7819 */ /* 0x000fe200000006ff */
[C---:B------:R-:W-:Y:S01]  /*84b0*/  IMAD R50, R78.reuse, R54, RZ ;  /* 0x000000364e327224 */ /* 0x040fe200078e02ff */
[----:B------:R-:W-:Y:S01]  /*84c0*/  SHF.R.S32.HI R97, RZ, 0x18, R98 ;  /* 0x00000018ff617819 */ /* 0x000fe20000011462 */
[----:B------:R-:W-:Y:S01]  /*84d0*/  IMAD R48, R81, R80, R48 ;  /* 0x0000005051307224 */ /* 0x000fe200078e0230 */
[----:B------:R-:W-:Y:S01]  /*84e0*/  I2IP.S8.S32.SAT R171, R51, R46, RZ ;  /* 0x0000002e33ab7239 */ /* 0x000fe200000014ff */
[----:B------:R-:W-:Y:S01]  /*84f0*/  IMAD R55, R78, R55, RZ ;  /* 0x000000374e377224 */ /* 0x000fe200078e02ff */
[----:B------:R-:W-:Y:S01]  /*8500*/  SHF.R.S32.HI R98, RZ, 0x18, R99 ;  /* 0x00000018ff627819 */ /* 0x000fe20000011463 */
[----:B------:R-:W-:Y:S01]  /*8510*/  IMAD R49, R82, R80, R49 ;  /* 0x0000005052317224 */ /* 0x000fe200078e0231 */
[----:B------:R-:W-:Y:S01]  /*8520*/  I2IP.S8.S32.SAT R171, R45, R44, R171 ;  /* 0x0000002c2dab7239 */ /* 0x000fe200000014ab */
[C---:B------:R-:W-:Y:S01]  /*8530*/  IMAD R52, R78.reuse, R56, RZ ;  /* 0x000000384e347224 */ /* 0x040fe200078e02ff */
[----:B------:R-:W-:Y:S01]  /*8540*/  SHF.R.S32.HI R82, RZ, 0x18, R107 ;  /* 0x00000018ff527819 */ /* 0x000fe2000001146b */
[-C--:B------:R-:W-:Y:S01]  /*8550*/  IMAD R50, R83, R80.reuse, R50 ;  /* 0x0000005053327224 */ /* 0x080fe200078e0232 */
[----:B------:R-:W-:Y:S01]  /*8560*/  SHF.R.S32.HI R83, RZ, 0x18, R106 ;  /* 0x00000018ff537819 */ /* 0x000fe2000001146a */
[----:B------:R-:W-:Y:S01]  /*8570*/  IMAD.MOV.U32 R81, RZ, RZ, R108 ;  /* 0x000000ffff517224 */ /* 0x000fe200078e006c */
[----:B------:R3:W-:Y:S01]  /*8580*/  STS.128 [R177+0x2400], R168 ;  /* 0x002400a8b1007388 */ /* 0x0007e20000000c00 */
[----:B------:R-:W-:Y:S01]  /*8590*/  IMAD R53, R78, R57, RZ ;  /* 0x000000394e357224 */ /* 0x000fe200078e02ff */
[----:B------:R-:W-:Y:S01]  /*85a0*/  SHF.L.U32 R100, R99, 0x8, RZ ;  /* 0x0000000863647819 */ /* 0x000fe200000006ff */
[----:B------:R-:W-:Y:S01]  /*85b0*/  IMAD R55, R84, R80, R55 ;  /* 0x0000005054377224 */ /* 0x000fe200078e0237 */
[----:B-1----:R-:W-:Y:S01]  /*85c0*/  IADD3 R187, PT, PT, R76, 0x1, RZ ;  /* 0x000000014cbb7810 */ /* 0x002fe20007ffe0ff */
[C---:B------:R-:W-:Y:S01]  /*85d0*/  IMAD R54, R78.reuse, R58, RZ ;  /* 0x0000003a4e367224 */ /* 0x040fe200078e02ff */
[----:B------:R-:W-:Y:S01]  /*85e0*/  SHF.R.S32.HI R85, RZ, 0x18, R100 ;  /* 0x00000018ff557819 */ /* 0x000fe20000011464 */
[----:B------:R-:W-:Y:S01]  /*85f0*/  IMAD R52, R81, R80, R52 ;  /* 0x0000005051347224 */ /* 0x000fe200078e0234 */
[----:B------:R-:W-:Y:S01]  /*8600*/  I2IP.S8.S32.SAT R192, R55, R50, RZ ;  /* 0x0000003237c07239 */ /* 0x000fe200000014ff */
[----:B------:R-:W-:Y:S01]  /*8610*/  IMAD R59, R78, R59, RZ ;  /* 0x0000003b4e3b7224 */ /* 0x000fe200078e02ff */
[----:B------:R-:W-:Y:S01]  /*8620*/  MOV R81, R105 ;  /* 0x0000006900517202 */ /* 0x000fe20000000f00 */
[----:B------:R-:W-:Y:S01]  /*8630*/  IMAD R53, R82, R80, R53 ;  /* 0x0000005052357224 */ /* 0x000fe200078e0235 */
[----:B------:R-:W-:Y:S01]  /*8640*/  I2IP.S8.S32.SAT R192, R49, R48, R192 ;  /* 0x0000003031c07239 */ /* 0x000fe200000014c0 */
[----:B------:R-:W-:Y:S01]  /*8650*/  IMAD R56, R78, R60, RZ ;  /* 0x0000003c4e387224 */ /* 0x000fe200078e02ff */
[----:B------:R-:W-:Y:S01]  /*8660*/  SHF.R.S32.HI R82, RZ, 0x18, R104 ;  /* 0x00000018ff527819 */ /* 0x000fe20000011468 */
[----:B------:R-:W-:Y:S01]  /*8670*/  IMAD R54, R83, R80, R54 ;  /* 0x0000005053367224 */ /* 0x000fe200078e0236 */
[----:B------:R-:W-:Y:S01]  /*8680*/  MOV R83, R102 ;  /* 0x0000006600537202 */ /* 0x000fe20000000f00 */
[-C--:B------:R-:W-:Y:S02]  /*8690*/  IMAD R59, R96, R80.reuse, R59 ;  /* 0x00000050603b7224 */ /* 0x080fe400078e023b */
[C---:B------:R-:W-:Y:S02]  /*86a0*/  IMAD R57, R78.reuse, R61, RZ ;  /* 0x0000003d4e397224 */ /* 0x040fe400078e02ff */
[----:B------:R-:W-:Y:S01]  /*86b0*/  IMAD R56, R81, R80, R56 ;  /* 0x0000005051387224 */ /* 0x000fe200078e0238 */
[----:B------:R-:W-:Y:S01]  /*86c0*/  SHF.R.S32.HI R81, RZ, 0x18, R103 ;  /* 0x00000018ff517819 */ /* 0x000fe20000011467 */
[C---:B------:R-:W-:Y:S01]  /*86d0*/  IMAD R58, R78.reuse, R62, RZ ;  /* 0x0000003e4e3a7224 */ /* 0x040fe200078e02ff */
[----:B------:R-:W-:Y:S01]  /*86e0*/  I2IP.S8.S32.SAT R193, R59, R54, RZ ;  /* 0x000000363bc17239 */ /* 0x000fe200000014ff */
[----:B------:R-:W-:Y:S02]  /*86f0*/  IMAD R63, R78, R63, RZ ;  /* 0x0000003f4e3f7224 */ /* 0x000fe400078e02ff */
[----:B------:R-:W-:Y:S01]  /*8700*/  IMAD R57, R82, R80, R57 ;  /* 0x0000005052397224 */ /* 0x000fe200078e0239 */
[----:B------:R-:W-:Y:S01]  /*8710*/  SHF.R.S32.HI R82, RZ, 0x18, R101 ;  /* 0x00000018ff527819 */ /* 0x000fe20000011465 */
[C---:B------:R-:W-:Y:S01]  /*8720*/  IMAD R60, R78.reuse, R64, RZ ;  /* 0x000000404e3c7224 */ /* 0x040fe200078e02ff */
[----:B------:R-:W-:Y:S01]  /*8730*/  I2IP.S8.S32.SAT R193, R53, R52, R193 ;  /* 0x0000003435c17239 */ /* 0x000fe200000014c1 */
[-C--:B------:R-:W-:Y:S02]  /*8740*/  IMAD R58, R81, R80.reuse, R58 ;  /* 0x00000050513a7224 */ /* 0x080fe400078e023a */
[C---:B------:R-:W-:Y:S02]  /*8750*/  IMAD R61, R78.reuse, R65, RZ ;  /* 0x000000414e3d7224 */ /* 0x040fe400078e02ff */
[-C--:B------:R-:W-:Y:S02]  /*8760*/  IMAD R63, R97, R80.reuse, R63 ;  /* 0x00000050613f7224 */ /* 0x080fe400078e023f */
[----:B------:R-:W-:Y:S02]  /*8770*/  IMAD R60, R83, R80, R60 ;  /* 0x00000050533c7224 */ /* 0x000fe400078e023c */
[----:B------:R-:W-:Y:S01]  /*8780*/  IMAD R62, R78, R66, RZ ;  /* 0x000000424e3e7224 */ /* 0x000fe200078e02ff */
[----:B------:R-:W-:Y:S01]  /*8790*/  I2IP.S8.S32.SAT R194, R63, R58, RZ ;  /* 0x0000003a3fc27239 */ /* 0x000fe200000014ff */
[----:B------:R-:W-:Y:S02]  /*87a0*/  IMAD R61, R82, R80, R61 ;  /* 0x00000050523d7224 */ /* 0x000fe400078e023d */
[----:B------:R-:W-:Y:S01]  /*87b0*/  IMAD R67, R78, R67, RZ ;  /* 0x000000434e437224 */ /* 0x000fe200078e02ff */
[----:B------:R-:W-:Y:S01]  /*87c0*/  I2IP.S8.S32.SAT R194, R57, R56, R194 ;  /* 0x0000003839c27239 */ /* 0x000fe200000014c2 */
[-C--:B------:R-:W-:Y:S02]  /*87d0*/  IMAD R62, R85, R80.reuse, R62 ;  /* 0x00000050553e7224 */ /* 0x080fe400078e023e */
[----:B------:R-:W-:Y:S05]  /*87e0*/  IMAD R67, R98, R80, R67 ;  /* 0x0000005062437224 */ /* 0x000fea00078e0243 */
[----:B------:R-:W-:Y:S04]  /*87f0*/  I2IP.S8.S32.SAT R189, R67, R62, RZ ;  /* 0x0000003e43bd7239 */ /* 0x000fe800000014ff */
[----:B------:R-:W-:Y:S05]  /*8800*/  I2IP.S8.S32.SAT R195, R61, R60, R189 ;  /* 0x0000003c3dc37239 */ /* 0x000fea00000014bd */
[----:B------:R3:W-:Y:S01]  /*8810*/  STS.128 [R176+0x2400], R192 ;  /* 0x002400c0b0007388 */ /* 0x0007e20000000c00 */
[----:B------:R-:W-:Y:S01]  /*8820*/  @!PT LDS RZ, [RZ] ;  /* 0x00000000fffff984 */ /* 0x000fe20000000800 */
[----:B------:R-:W-:Y:S01]  /*8830*/  @!PT LDS RZ, [RZ] ;  /* 0x00000000fffff984 */ /* 0x000fe20000000800 */
[----:B------:R-:W-:Y:S01]  /*8840*/  @!PT LDS RZ, [RZ] ;  /* 0x00000000fffff984 */ /* 0x000fe20000000800 */
[----:B------:R-:W-:Y:S01]  /*8850*/  @!PT LDS RZ, [RZ] ;  /* 0x00000000fffff984 */ /* 0x000fe20000000800 */
[----:B------:R1:W-:Y:S07]  /*8860*/  MEMBAR.ALL.CTA ;  /* 0x0000000000007992 */ /* 0x0003ee0000008000 */
[----:B-1----:R-:W1:Y:S02]  /*8870*/  FENCE.VIEW.ASYNC.S ;  /* 0x00000000000073c6 */ /* 0x002e640000000000 */
[----:B-1----:R-:W-:Y:S06]  /*8880*/  BAR.SYNC.DEFER_BLOCKING 0x1, 0x80 ;  /* 0x0042000000007b1d */ /* 0x002fec0000010000 */
[----:B------:R-:W-:Y:S05]  /*8890*/  @P0 BRA `(.L_x_149) ;  /* 0x0000000000340947 */ /* 0x000fea0003800000 */
[----:B------:R-:W-:Y:S01]  /*88a0*/  UIADD3 UR12, UPT, UPT, UR43, 0x2400, URZ ;  /* 0x000024002b0c7890 */ /* 0x000fe2000fffe0ff */
[----:B------:R-:W-:Y:S01]  /*88b0*/  R2UR UR9, R166 ;  /* 0x00000000a60972ca */ /* 0x000fe200000e0000 */
[----:B------:R-:W-:Y:S01]  /*88c0*/  UIADD3 UR10, UP0, UPT, UR46, 0x680, URZ ;  /* 0x000006802e0a7890 */ /* 0x000fe2000ff1e0ff */
[----:B------:R-:W-:Y:S01]  /*88d0*/  R2UR UR8, R165 ;  /* 0x00000000a50872ca */ /* 0x000fe200000e0000 */
[----:B------:R-:W-:Y:S02]  /*88e0*/  UMOV UR7, UR36 ;  /* 0x0000002400077c82 */ /* 0x000fe40008000000 */
[----:B------:R-:W-:Y:S01]  /*88f0*/  IMAD.U32 R185, RZ, RZ, UR12 ;  /* 0x0000000cffb97e24 */ /* 0x000fe2000f8e00ff */
[----:B------:R-:W-:Y:S04]  /*8900*/  UIADD3.X UR11, UPT, UPT, URZ, UR47, URZ, UP0, !UPT ;  /* 0x0000002fff0b7290 */ /* 0x000fe800087fe4ff */
[----:B------:R-:W-:Y:S03]  /*8910*/  R2UR UR4, R185 ;  /* 0x00000000b90472ca */ /* 0x000fe600000e0000 */
[----:B------:R-:W-:Y:S02]  /*8920*/  USHF.L.U32 UR5, UR9, 0x6, URZ ;  /* 0x0000000609057899 */ /* 0x000fe400080006ff */
[----:B------:R-:W-:Y:S09]  /*8930*/  USHF.L.U32 UR6, UR8, 0x7, URZ ;  /* 0x0000000708067899 */ /* 0x000ff200080006ff */
[----:B------:R1:W-:Y:S01]  /*8940*/  UTMASTG.3D [UR4], [UR10] ;  /* 0x000000040a0073b5 */ /* 0x0003e20008010000 */
[----:B------:R0:W-:Y:S01]  /*8950*/  UTMACMDFLUSH ;  /* 0x00000000000079b7 */ /* 0x0001e20000000000 */
[----:B-1----:R-:W-:Y:S04]  /*8960*/  DEPBAR.LE SB0, 0x0 ;  /* 0x000080000000791a */ /* 0x002fe80000000000 */
.L_x_149:
[----:B------:R-:W-:Y:S05]  /*8970*/  BSYNC.RECONVERGENT B0 ;  /* 0x0000000000007941 */ /* 0x000fea0003800200 */
.L_x_148:
[----:B------:R-:W-:Y:S01]  /*8980*/  BAR.SYNC.DEFER_BLOCKING 0x1, 0x80 ;  /* 0x0042000000007b1d */ /* 0x000fe20000010000 */
[----:B------:R-:W-:Y:S01]  /*8990*/  ISETP.NE.AND P2, PT, R186, RZ, PT ;  /* 0x000000ffba00720c */ /* 0x000fe20003f45270 */
[----:B------:R-:W-:Y:S01]  /*89a0*/  IMAD.IADD R166, R75, 0x1, R145 ;  /* 0x000000014ba67824 */ /* 0x000fe200078e0291 */
[----:B------:R-:W-:Y:S01]  /*89b0*/  ISETP.NE.AND P0, PT, R188, 0x2, PT ;  /* 0x00000002bc00780c */ /* 0x000fe20003f05270 */
[----:B------:R-:W-:Y:S01]  /*89c0*/  IMAD.IADD R165, R77, 0x1, R164 ;  /* 0x000000014da57824 */ /* 0x000fe200078e02a4 */
[----:B------:R-:W-:Y:S02]  /*89d0*/  ISETP.NE.AND P1, PT, R187, 0x4, PT ;  /* 0x00000004bb00780c */ /* 0x000fe40003f25270 */
[----:B------:R-:W-:Y:S02]  /*89e0*/  SEL R0, RZ, 0x1, P0 ;  /* 0x00000001ff007807 */ /* 0x000fe40000000000 */
[----:B------:R-:W-:Y:S02]  /*89f0*/  SEL R3, RZ, 0x1, P1 ;  /* 0x00000001ff037807 */ /* 0x000fe40000800000 */
[----:B------:R-:W-:Y:S02]  /*8a00*/  LOP3.LUT R183, R183, R0, RZ, 0x3c, !PT ;  /* 0x00000000b7b77212 */ /* 0x000fe400078e3cff */
[----:B------:R-:W-:Y:S02]  /*8a10*/  LOP3.LUT R184, R184, R3, RZ, 0x3c, !PT ;  /* 0x00000003b8b87212 */ /* 0x000fe400078e3cff */
[----:B------:R-:W-:Y:S02]  /*8a20*/  @P2 R2UR UR36, R181 ;  /* 0x00000000b52422ca */ /* 0x000fe400000e0000 */
[----:B------:R-:W-:Y:S02]  /*8a30*/  SEL R188, R188, RZ, P0 ;  /* 0x000000ffbcbc7207 */ /* 0x000fe40000000000 */
[----:B------:R-:W-:Y:S01]  /*8a40*/  SEL R76, R187, RZ, P1 ;  /* 0x000000ffbb4c7207 */ /* 0x000fe20000800000 */
[----:B------:R-:W-:Y:S10]  /*8a50*/  @P2 BRA `(.L_x_150) ;  /* 0xffffffdc00382947 */ /* 0x000ff4000383ffff */
[----:B------:R-:W-:Y:S05]  /*8a60*/  EXIT ;  /* 0x000000000000794d */ /* 0x000fea0003800000 */
.L_x_25:
[----:B--2---:R2:W4:Y:S02]  /*8a70*/  SYNCS.PHASECHK.TRANS64.TRYWAIT P0, [R3+URZ+0x320], R2 ;  /* 0x00032002030075a7 */ /* 0x00452400080011ff */
[----:B----4-:R-:W-:Y:S05]  /*8a80*/  @!P0 NANOSLEEP.SYNCS 0x989680 ;  /* 0x009896800000895d */ /* 0x010fea0003900000 */
[----:B------:R-:W4:Y:S02]  /*8a90*/  @!P0 SYNCS.PHASECHK.TRANS64 P0, [R3+URZ+0x320], R2 ;  /* 0x00032002030085a7 */ /* 0x000f2400080010ff */
[----:B----4-:R-:W-:Y:S05]  /*8aa0*/  @!P0 BRA `(.L_x_25) ;  /* 0xfffffffc00f08947 */ /* 0x010fea000383ffff */
[----:B------:R-:W-:Y:S05]  /*8ab0*/  BRA `(.L_x_151) ;  /* 0xffffff9000707947 */ /* 0x000fea000383ffff */
.L_x_28:
[----:B-1----:R-:W-:-:S07]  /*8ac0*/  MOV R2, UR33 ;  /* 0x0000002100027c02 */ /* 0x002fce0008000f00 */
.L_x_152:
[----:B-1----:R1:W2:Y:S02]  /*8ad0*/  SYNCS.PHASECHK.TRANS64.TRYWAIT P0, [R2+URZ+0x148], R5 ;  /* 0x00014805020075a7 */ /* 0x0022a400080011ff */
[----:B--2---:R-:W-:Y:S05]  /*8ae0*/  @!P0 NANOSLEEP.SYNCS 0x989680 ;  /* 0x009896800000895d */ /* 0x004fea0003900000 */
[----:B------:R-:W2:Y:S02]  /*8af0*/  @!P0 SYNCS.PHASECHK.TRANS64 P0, [R2+URZ+0x148], R5 ;  /* 0x00014805020085a7 */ /* 0x000ea400080010ff */
[----:B--2---:R-:W-:Y:S05]  /*8b00*/  @!P0 BRA `(.L_x_152) ;  /* 0xfffffffc00f08947 */ /* 0x004fea000383ffff */
[----:B------:R-:W-:Y:S05]  /*8b10*/  BRA `(.L_x_27) ;  /* 0xffffff9000d87947 */ /* 0x000fea000383ffff */
.L_x_35:
[----:B-1----:R-:W-:-:S07]  /*8b20*/  MOV R2, UR17 ;  /* 0x0000001100027c02 */ /* 0x002fce0008000f00 */
.L_x_153:
[----:B-1----:R1:W2:Y:S02]  /*8b30*/  SYNCS.PHASECHK.TRANS64.TRYWAIT P0, [R2+URZ+0x148], R5 ;  /* 0x00014805020075a7 */ /* 0x0022a400080011ff */
[----:B--2---:R-:W-:Y:S05]  /*8b40*/  @!P0 NANOSLEEP.SYNCS 0x989680 ;  /* 0x009896800000895d */ /* 0x004fea0003900000 */
[----:B------:R-:W2:Y:S02]  /*8b50*/  @!P0 SYNCS.PHASECHK.TRANS64 P0, [R2+URZ+0x148], R5 ;  /* 0x00014805020085a7 */ /* 0x000ea400080010ff */
[----:B--2---:R-:W-:Y:S05]  /*8b60*/  @!P0 BRA `(.L_x_153) ;  /* 0xfffffffc00f08947 */ /* 0x004fea000383ffff */
[----:B------:R-:W-:Y:S05]  /*8b70*/  BRA `(.L_x_34) ;  /* 0xffffff9400947947 */ /* 0x000fea000383ffff */
.L_x_40:
[----:B-1----:R1:W2:Y:S02]  /*8b80*/  SYNCS.PHASECHK.TRANS64.TRYWAIT P0, [R2+URZ+0x2b0], R3 ;  /* 0x0002b003020075a7 */ /* 0x0022a400080011ff */
[----:B--2---:R-:W-:Y:S05]  /*8b90*/  @!P0 NANOSLEEP.SYNCS 0x989680 ;  /* 0x009896800000895d */ /* 0x004fea0003900000 */
[----:B------:R-:W2:Y:S02]  /*8ba0*/  @!P0 SYNCS.PHASECHK.TRANS64 P0, [R2+URZ+0x2b0], R3 ;  /* 0x0002b003020085a7 */ /* 0x000ea400080010ff */
[----:B--2---:R-:W-:Y:S05]  /*8bb0*/  @!P0 BRA `(.L_x_40) ;  /* 0xfffffffc00f08947 */ /* 0x004fea000383ffff */
[----:B------:R-:W-:Y:S05]  /*8bc0*/  BRA `(.L_x_154) ;  /* 0xffffff9800387947 */ /* 0x000fea000383ffff */
.L_x_44:
[----:B---3--:R-:W-:-:S07]  /*8bd0*/  MOV R0, UR5 ;  /* 0x0000000500007c02 */ /* 0x008fce0008000f00 */
.L_x_155:
[----:B-1----:R1:W2:Y:S02]  /*8be0*/  SYNCS.PHASECHK.TRANS64.TRYWAIT P0, [R0+URZ], R3 ;  /* 0x00000003000075a7 */ /* 0x0022a400080011ff */
[----:B--2---:R-:W-:Y:S05]  /*8bf0*/  @!P0 NANOSLEEP.SYNCS 0x989680 ;  /* 0x009896800000895d */ /* 0x004fea0003900000 */
[----:B------:R-:W2:Y:S02]  /*8c00*/  @!P0 SYNCS.PHASECHK.TRANS64 P0, [R0+URZ], R3 ;  /* 0x00000003000085a7 */ /* 0x000ea400080010ff */
[----:B--2---:R-:W-:Y:S05]  /*8c10*/  @!P0 BRA `(.L_x_155) ;  /* 0xfffffffc00f08947 */ /* 0x004fea000383ffff */
[----:B------:R-:W-:Y:S05]  /*8c20*/  BRA `(.L_x_156) ;  /* 0xffffff9c00a87947 */ /* 0x000fea000383ffff */
.L_x_45:
[----:B---3--:R-:W-:-:S07]  /*8c30*/  MOV R0, UR5 ;  /* 0x0000000500007c02 */ /* 0x008fce0008000f00 */
.L_x_157:
[----:B-1----:R1:W2:Y:S02]  /*8c40*/  SYNCS.PHASECHK.TRANS64.TRYWAIT P0, [R0+URZ], R3 ;  /* 0x00000003000075a7 */ /* 0x0022a400080011ff */
[----:B--2---:R-:W-:Y:S05]  /*8c50*/  @!P0 NANOSLEEP.SYNCS 0x989680 ;  /* 0x009896800000895d */ /* 0x004fea0003900000 */
[----:B------:R-:W2:Y:S02]  /*8c60*/  @!P0 SYNCS.PHASECHK.TRANS64 P0, [R0+URZ], R3 ;  /* 0x00000003000085a7 */ /* 0x000ea400080010ff */
[----:B--2---:R-:W-:Y:S05]  /*8c70*/  @!P0 BRA `(.L_x_157) ;  /* 0xfffffffc00f08947 */ /* 0x004fea000383ffff */
[----:B------:R-:W-:Y:S05]  /*8c80*/  BRA `(.L_x_158) ;  /* 0xffffff9c00b47947 */ /* 0x000fea000383ffff */
.L_x_46:
[----:B---3--:R-:W-:-:S07]  /*8c90*/  MOV R0, UR5 ;  /* 0x0000000500007c02 */ /* 0x008fce0008000f00 */
.L_x_159:
[----:B-1----:R1:W2:Y:S02]  /*8ca0*/  SYNCS.PHASECHK.TRANS64.TRYWAIT P0, [R0+URZ], R3 ;  /* 0x00000003000075a7 */ /* 0x0022a400080011ff */
[----:B--2---:R-:W-:Y:S05]  /*8cb0*/  @!P0 NANOSLEEP.SYNCS 0x989680 ;  /* 0x009896800000895d */ /* 0x004fea0003900000 */
[----:B------:R-:W2:Y:S02]  /*8cc0*/  @!P0 SYNCS.PHASECHK.TRANS64 P0, [R0+URZ], R3 ;  /* 0x00000003000085a7 */ /* 0x000ea400080010ff */
[----:B--2---:R-:W-:Y:S05]  /*8cd0*/  @!P0 BRA `(.L_x_159) ;  /* 0xfffffffc00f08947 */ /* 0x004fea000383ffff */
[----:B------:R-:W-:Y:S05]  /*8ce0*/  BRA `(.L_x_160) ;  /* 0xffffff9c00c07947 */ /* 0x000fea000383ffff */
.L_x_47:
[----:B---3--:R-:W-:-:S07]  /*8cf0*/  MOV R0, UR5 ;  /* 0x0000000500007c02 */ /* 0x008fce0008000f00 */
.L_x_161:
[----:B-1----:R1:W2:Y:S02]  /*8d00*/  SYNCS.PHASECHK.TRANS64.TRYWAIT P0, [R0+URZ], R3 ;  /* 0x00000003000075a7 */ /* 0x0022a400080011ff */
[----:B--2---:R-:W-:Y:S05]  /*8d10*/  @!P0 NANOSLEEP.SYNCS 0x989680 ;  /* 0x009896800000895d */ /* 0x004fea0003900000 */
[----:B------:R-:W2:Y:S02]  /*8d20*/  @!P0 SYNCS.PHASECHK.TRANS64 P0, [R0+URZ], R3 ;  /* 0x00000003000085a7 */ /* 0x000ea400080010ff */
[----:B--2---:R-:W-:Y:S05]  /*8d30*/  @!P0 BRA `(.L_x_161) ;  /* 0xfffffffc00f08947 */ /* 0x004fea000383ffff */
[----:B------:R-:W-:Y:S05]  /*8d40*/  BRA `(.L_x_162) ;  /* 0xffffff9c00cc7947 */ /* 0x000fea000383ffff */
.L_x_48:
[----:B---3--:R-:W-:-:S07]  /*8d50*/  MOV R0, UR5 ;  /* 0x0000000500007c02 */ /* 0x008fce0008000f00 */
.L_x_163:
[----:B-1----:R1:W2:Y:S02]  /*8d60*/  SYNCS.PHASECHK.TRANS64.TRYWAIT P0, [R0+URZ], R3 ;  /* 0x00000003000075a7 */ /* 0x0022a400080011ff */
[----:B--2---:R-:W-:Y:S05]  /*8d70*/  @!P0 NANOSLEEP.SYNCS 0x989680 ;  /* 0x009896800000895d */ /* 0x004fea0003900000 */
[----:B------:R-:W2:Y:S02]  /*8d80*/  @!P0 SYNCS.PHASECHK.TRANS64 P0, [R0+URZ], R3 ;  /* 0x00000003000085a7 */ /* 0x000ea400080010ff */
[----:B--2---:R-:W-:Y:S05]  /*8d90*/  @!P0 BRA `(.L_x_163) ;  /* 0xfffffffc00f08947 */ /* 0x004fea000383ffff */
[----:B------:R-:W-:Y:S05]  /*8da0*/  BRA `(.L_x_164) ;  /* 0xffffff9c00d87947 */ /* 0x000fea000383ffff */
.L_x_49:
[----:B---3--:R-:W-:-:S07]  /*8db0*/  MOV R0, UR5 ;  /* 0x0000000500007c02 */ /* 0x008fce0008000f00 */
.L_x_165:
[----:B-1----:R1:W2:Y:S02]  /*8dc0*/  SYNCS.PHASECHK.TRANS64.TRYWAIT P0, [R0+URZ], R3 ;  /* 0x00000003000075a7 */ /* 0x0022a400080011ff */
[----:B--2---:R-:W-:Y:S05]  /*8dd0*/  @!P0 NANOSLEEP.SYNCS 0x989680 ;  /* 0x009896800000895d */ /* 0x004fea0003900000 */
[----:B------:R-:W2:Y:S02]  /*8de0*/  @!P0 SYNCS.PHASECHK.TRANS64 P0, [R0+URZ], R3 ;  /* 0x00000003000085a7 */ /* 0x000ea400080010ff */
[----:B--2---:R-:W-:Y:S05]  /*8df0*/  @!P0 BRA `(.L_x_165) ;  /* 0xfffffffc00f08947 */ /* 0x004fea000383ffff */
[----:B------:R-:W-:Y:S05]  /*8e00*/  BRA `(.L_x_166) ;  /* 0xffffff9c00e47947 */ /* 0x000fea000383ffff */
.L_x_50:
[----:B---3--:R-:W-:-:S07]  /*8e10*/  MOV R0, UR5 ;  /* 0x0000000500007c02 */ /* 0x008fce0008000f00 */
.L_x_167:
[----:B-1----:R1:W2:Y:S02]  /*8e20*/  SYNCS.PHASECHK.TRANS64.TRYWAIT P0, [R0+URZ], R3 ;  /* 0x00000003000075a7 */ /* 0x0022a400080011ff */
[----:B--2---:R-:W-:Y:S05]  /*8e30*/  @!P0 NANOSLEEP.SYNCS 0x989680 ;  /* 0x009896800000895d */ /* 0x004fea0003900000 */
[----:B------:R-:W2:Y:S02]  /*8e40*/  @!P0 SYNCS.PHASECHK.TRANS64 P0, [R0+URZ], R3 ;  /* 0x00000003000085a7 */ /* 0x000ea400080010ff */
[----:B--2---:R-:W-:Y:S05]  /*8e50*/  @!P0 BRA `(.L_x_167) ;  /* 0xfffffffc00f08947 */ /* 0x004fea000383ffff */
[----:B------:R-:W-:Y:S05]  /*8e60*/  BRA `(.L_x_168) ;  /* 0xffffff9c00f07947 */ /* 0x000fea000383ffff */
.L_x_51:
[----:B---3--:R-:W-:-:S07]  /*8e70*/  MOV R0, UR5 ;  /* 0x0000000500007c02 */ /* 0x008fce0008000f00 */
.L_x_169:
[----:B-1----:R1:W2:Y:S02]  /*8e80*/  SYNCS.PHASECHK.TRANS64.TRYWAIT P0, [R0+URZ], R3 ;  /* 0x00000003000075a7 */ /* 0x0022a400080011ff */
[----:B--2---:R-:W-:Y:S05]  /*8e90*/  @!P0 NANOSLEEP.SYNCS 0x989680 ;  /* 0x009896800000895d */ /* 0x004fea0003900000 */
[----:B------:R-:W2:Y:S02]  /*8ea0*/  @!P0 SYNCS.PHASECHK.TRANS64 P0, [R0+URZ], R3 ;  /* 0x00000003000085a7 */ /* 0x000ea400080010ff */
[----:B--2---:R-:W-:Y:S05]  /*8eb0*/  @!P0 BRA `(.L_x_169) ;  /* 0xfffffffc00f08947 */ /* 0x004fea000383ffff */
[----:B------:R-:W-:Y:S05]  /*8ec0*/  BRA `(.L_x_170) ;  /* 0xffffff9c00fc7947 */ /* 0x000fea000383ffff */
.L_x_52:
[----:B---3--:R-:W-:-:S07]  /*8ed0*/  MOV R0, UR5 ;  /* 0x0000000500007c02 */ /* 0x008fce0008000f00 */
.L_x_171:
[----:B-1----:R1:W2:Y:S02]  /*8ee0*/  SYNCS.PHASECHK.TRANS64.TRYWAIT P0, [R0+URZ], R3 ;  /* 0x00000003000075a7 */ /* 0x0022a400080011ff */
[----:B--2---:R-:W-:Y:S05]  /*8ef0*/  @!P0 NANOSLEEP.SYNCS 0x989680 ;  /* 0x009896800000895d */ /* 0x004fea0003900000 */
[----:B------:R-:W2:Y:S02]  /*8f00*/  @!P0 SYNCS.PHASECHK.TRANS64 P0, [R0+URZ], R3 ;  /* 0x00000003000085a7 */ /* 0x000ea400080010ff */
[----:B--2---:R-:W-:Y:S05]  /*8f10*/  @!P0 BRA `(.L_x_171) ;  /* 0xfffffffc00f08947 */ /* 0x004fea000383ffff */
[----:B------:R-:W-:Y:S05]  /*8f20*/  BRA `(.L_x_172) ;  /* 0xffffffa000087947 */ /* 0x000fea000383ffff */
.L_x_53:
[----:B---3--:R-:W-:-:S07]  /*8f30*/  MOV R0, UR5 ;  /* 0x0000000500007c02 */ /* 0x008fce0008000f00 */
.L_x_173:
[----:B-1----:R1:W2:Y:S02]  /*8f40*/  SYNCS.PHASECHK.TRANS64.TRYWAIT P0, [R0+URZ], R3 ;  /* 0x00000003000075a7 */ /* 0x0022a400080011ff */
[----:B--2---:R-:W-:Y:S05]  /*8f50*/  @!P0 NANOSLEEP.SYNCS 0x989680 ;  /* 0x009896800000895d */ /* 0x004fea0003900000 */
[----:B------:R-:W2:Y:S02]  /*8f60*/  @!P0 SYNCS.PHASECHK.TRANS64 P0, [R0+URZ], R3 ;  /* 0x00000003000085a7 */ /* 0x000ea400080010ff */
[----:B--2---:R-:W-:Y:S05]  /*8f70*/  @!P0 BRA `(.L_x_173) ;  /* 0xfffffffc00f08947 */ /* 0x004fea000383ffff */
[----:B------:R-:W-:Y:S05]  /*8f80*/  BRA `(.L_x_174) ;  /* 0xffffffa000147947 */ /* 0x000fea000383ffff */
.L_x_54:
[----:B---3--:R-:W-:-:S07]  /*8f90*/  MOV R0, UR5 ;  /* 0x0000000500007c02 */ /* 0x008fce0008000f00 */
.L_x_175:
[----:B-1----:R1:W2:Y:S02]  /*8fa0*/  SYNCS.PHASECHK.TRANS64.TRYWAIT P0, [R0+URZ], R3 ;  /* 0x00000003000075a7 */ /* 0x0022a400080011ff */
[----:B--2---:R-:W-:Y:S05]  /*8fb0*/  @!P0 NANOSLEEP.SYNCS 0x989680 ;  /* 0x009896800000895d */ /* 0x004fea0003900000 */
[----:B------:R-:W2:Y:S02]  /*8fc0*/  @!P0 SYNCS.PHASECHK.TRANS64 P0, [R0+URZ], R3 ;  /* 0x00000003000085a7 */ /* 0x000ea400080010ff */
[----:B--2---:R-:W-:Y:S05]  /*8fd0*/  @!P0 BRA `(.L_x_175) ;  /* 0xfffffffc00f08947 */ /* 0x004fea000383ffff */
[----:B------:R-:W-:Y:S05]  /*8fe0*/  BRA `(.L_x_176) ;  /* 0xffffffa000207947 */ /* 0x000fea000383ffff */
.L_x_55:
[----:B---3--:R-:W-:-:S07]  /*8ff0*/  MOV R0, UR5 ;  /* 0x0000000500007c02 */ /* 0x008fce0008000f00 */
.L_x_177:
[----:B-1----:R1:W2:Y:S02]  /*9000*/  SYNCS.PHASECHK.TRANS64.TRYWAIT P0, [R0+URZ], R3 ;  /* 0x00000003000075a7 */ /* 0x0022a400080011ff */
[----:B--2---:R-:W-:Y:S05]  /*9010*/  @!P0 NANOSLEEP.SYNCS 0x989680 ;  /* 0x009896800000895d */ /* 0x004fea0003900000 */
[----:B------:R-:W2:Y:S02]  /*9020*/  @!P0 SYNCS.PHASECHK.TRANS64 P0, [R0+URZ], R3 ;  /* 0x00000003000085a7 */ /* 0x000ea400080010ff */
[----:B--2---:R-:W-:Y:S05]  /*9030*/  @!P0 BRA `(.L_x_177) ;  /* 0xfffffffc00f08947 */ /* 0x004fea000383ffff */
[----:B------:R-:W-:Y:S05]  /*9040*/  BRA `(.L_x_178) ;  /* 0xffffffa0002c7947 */ /* 0x000fea000383ffff */
.L_x_56:
[----:B---3--:R-:W-:-:S07]  /*9050*/  MOV R0, UR5 ;  /* 0x0000000500007c02 */ /* 0x008fce0008000f00 */
.L_x_179:
[----:B-1----:R1:W2:Y:S02]  /*9060*/  SYNCS.PHASECHK.TRANS64.TRYWAIT P0, [R0+URZ], R3 ;  /* 0x00000003000075a7 */ /* 0x0022a400080011ff */
[----:B--2---:R-:W-:Y:S05]  /*9070*/  @!P0 NANOSLEEP.SYNCS 0x989680 ;  /* 0x009896800000895d */ /* 0x004fea0003900000 */
[----:B------:R-:W2:Y:S02]  /*9080*/  @!P0 SYNCS.PHASECHK.TRANS64 P0, [R0+URZ], R3 ;  /* 0x00000003000085a7 */ /* 0x000ea400080010ff */
[----:B--2---:R-:W-:Y:S05]  /*9090*/  @!P0 BRA `(.L_x_179) ;  /* 0xfffffffc00f08947 */ /* 0x004fea000383ffff */
[----:B------:R-:W-:Y:S05]  /*90a0*/  BRA `(.L_x_180) ;  /* 0xffffffa000387947 */ /* 0x000fea000383ffff */
.L_x_57:
[----:B---3--:R-:W-:-:S07]  /*90b0*/  MOV R0, UR5 ;  /* 0x0000000500007c02 */ /* 0x008fce0008000f00 */
.L_x_181:
[----:B-1----:R1:W2:Y:S02]  /*90c0*/  SYNCS.PHASECHK.TRANS64.TRYWAIT P0, [R0+URZ], R3 ;  /* 0x00000003000075a7 */ /* 0x0022a400080011ff */
[----:B--2---:R-:W-:Y:S05]  /*90d0*/  @!P0 NANOSLEEP.SYNCS 0x989680 ;  /* 0x009896800000895d */ /* 0x004fea0003900000 */
[----:B------:R-:W2:Y:S02]  /*90e0*/  @!P0 SYNCS.PHASECHK.TRANS64 P0, [R0+URZ], R3 ;  /* 0x00000003000085a7 */ /* 0x000ea400080010ff */
[----:B--2---:R-:W-:Y:S05]  /*90f0*/  @!P0 BRA `(.L_x_181) ;  /* 0xfffffffc00f08947 */ /* 0x004fea000383ffff */
[----:B------:R-:W-:Y:S05]  /*9100*/  BRA `(.L_x_182) ;  /* 0xffffffa000447947 */ /* 0x000fea000383ffff */
.L_x_58:
[----:B---3--:R-:W-:-:S07]  /*9110*/  MOV R0, UR5 ;  /* 0x0000000500007c02 */ /* 0x008fce0008000f00 */
.L_x_183:
[----:B-1----:R1:W2:Y:S02]  /*9120*/  SYNCS.PHASECHK.TRANS64.TRYWAIT P0, [R0+URZ], R3 ;  /* 0x00000003000075a7 */ /* 0x0022a400080011ff */
[----:B--2---:R-:W-:Y:S05]  /*9130*/  @!P0 NANOSLEEP.SYNCS 0x989680 ;  /* 0x009896800000895d */ /* 0x004fea0003900000 */
[----:B------:R-:W2:Y:S02]  /*9140*/  @!P0 SYNCS.PHASECHK.TRANS64 P0, [R0+URZ], R3 ;  /* 0x00000003000085a7 */ /* 0x000ea400080010ff */
[----:B--2---:R-:W-:Y:S05]  /*9150*/  @!P0 BRA `(.L_x_183) ;  /* 0xfffffffc00f08947 */ /* 0x004fea000383ffff */
[----:B------:R-:W-:Y:S05]  /*9160*/  BRA `(.L_x_184) ;  /* 0xffffffa000507947 */ /* 0x000fea000383ffff */
.L_x_59:
[----:B---3--:R-:W-:-:S07]  /*9170*/  MOV R0, UR5 ;  /* 0x0000000500007c02 */ /* 0x008fce0008000f00 */
.L_x_185:
[----:B-1----:R1:W2:Y:S02]  /*9180*/  SYNCS.PHASECHK.TRANS64.TRYWAIT P0, [R0+URZ], R3 ;  /* 0x00000003000075a7 */ /* 0x0022a400080011ff */
[----:B--2---:R-:W-:Y:S05]  /*9190*/  @!P0 NANOSLEEP.SYNCS 0x989680 ;  /* 0x009896800000895d */ /* 0x004fea0003900000 */
[----:B------:R-:W2:Y:S02]  /*91a0*/  @!P0 SYNCS.PHASECHK.TRANS64 P0, [R0+URZ], R3 ;  /* 0x00000003000085a7 */ /* 0x000ea400080010ff */
[----:B--2---:R-:W-:Y:S05]  /*91b0*/  @!P0 BRA `(.L_x_185) ;  /* 0xfffffffc00f08947 */ /* 0x004fea000383ffff */
[----:B------:R-:W-:Y:S05]  /*91c0*/  BRA `(.L_x_186) ;  /* 0xffffffa0005c7947 */ /* 0x000fea000383ffff */
.L_x_60:
[----:B---3--:R-:W-:-:S07]  /*91d0*/  MOV R0, UR5 ;  /* 0x0000000500007c02 */ /* 0x008fce0008000f00 */
.L_x_187:
[----:B-1----:R1:W2:Y:S02]  /*91e0*/  SYNCS.PHASECHK.TRANS64.TRYWAIT P0, [R0+URZ], R3 ;  /* 0x00000003000075a7 */ /* 0x0022a400080011ff */
[----:B--2---:R-:W-:Y:S05]  /*91f0*/  @!P0 NANOSLEEP.SYNCS 0x989680 ;  /* 0x009896800000895d */ /* 0x004fea0003900000 */
[----:B------:R-:W2:Y:S02]  /*9200*/  @!P0 SYNCS.PHASECHK.TRANS64 P0, [R0+URZ], R3 ;  /* 0x00000003000085a7 */ /* 0x000ea400080010ff */
[----:B--2---:R-:W-:Y:S05]  /*9210*/  @!P0 BRA `(.L_x_187) ;  /* 0xfffffffc00f08947 */ /* 0x004fea000383ffff */
[----:B------:R-:W-:Y:S05]  /*9220*/  BRA `(.L_x_188) ;  /* 0xffffffa000687947 */ /* 0x000fea000383ffff */
.L_x_61:
[----:B---3--:R-:W-:-:S07]  /*9230*/  MOV R0, UR5 ;  /* 0x0000000500007c02 */ /* 0x008fce0008000f00 */
.L_x_189:
[----:B-1----:R1:W2:Y:S02]  /*9240*/  SYNCS.PHASECHK.TRANS64.TRYWAIT P0, [R0+URZ], R3 ;  /* 0x00000003000075a7 */ /* 0x0022a400080011ff */
[----:B--2---:R-:W-:Y:S05]  /*9250*/  @!P0 NANOSLEEP.SYNCS 0x989680 ;  /* 0x009896800000895d */ /* 0x004fea0003900000 */
[----:B------:R-:W2:Y:S02]  /*9260*/  @!P0 SYNCS.PHASECHK.TRANS64 P0, [R0+URZ], R3 ;  /* 0x00000003000085a7 */ /* 0x000ea400080010ff */
[----:B--2---:R-:W-:Y:S05]  /*9270*/  @!P0 BRA `(.L_x_189) ;  /* 0xfffffffc00f08947 */ /* 0x004fea000383ffff */
[----:B------:R-:W-:Y:S05]  /*9280*/  BRA `(.L_x_190) ;  /* 0xffffffa000747947 */ /* 0x000fea000383ffff */
.L_x_62:
[----:B---3--:R-:W-:-:S07]  /*9290*/  MOV R0, UR5 ;  /* 0x0000000500007c02 */ /* 0x008fce0008000f00 */
.L_x_191:
[----:B-1----:R1:W2:Y:S02]  /*92a0*/  SYNCS.PHASECHK.TRANS64.TRYWAIT P0, [R0+URZ], R3 ;  /* 0x00000003000075a7 */ /* 0x0022a400080011ff */
[----:B--2---:R-:W-:Y:S05]  /*92b0*/  @!P0 NANOSLEEP.SYNCS 0x989680 ;  /* 0x009896800000895d */ /* 0x004fea0003900000 */
[----:B------:R-:W2:Y:S02]  /*92c0*/  @!P0 SYNCS.PHASECHK.TRANS64 P0, [R0+URZ], R3 ;  /* 0x00000003000085a7 */ /* 0x000ea400080010ff */
[----:B--2---:R-:W-:Y:S05]  /*92d0*/  @!P0 BRA `(.L_x_191) ;  /* 0xfffffffc00f08947 */ /* 0x004fea000383ffff */
[----:B------:R-:W-:Y:S05]  /*92e0*/  BRA `(.L_x_192) ;  /* 0xffffffa000807947 */ /* 0x000fea000383ffff */
.L_x_63:
[----:B---3--:R-:W-:-:S07]  /*92f0*/  MOV R0, UR5 ;  /* 0x0000000500007c02 */ /* 0x008fce0008000f00 */
.L_x_193:
[----:B-1----:R1:W2:Y:S02]  /*9300*/  SYNCS.PHASECHK.TRANS64.TRYWAIT P0, [R0+URZ], R3 ;  /* 0x00000003000075a7 */ /* 0x0022a400080011ff */
[----:B--2---:R-:W-:Y:S05]  /*9310*/  @!P0 NANOSLEEP.SYNCS 0x989680 ;  /* 0x009896800000895d */ /* 0x004fea0003900000 */
[----:B------:R-:W2:Y:S02]  /*9320*/  @!P0 SYNCS.PHASECHK.TRANS64 P0, [R0+URZ], R3 ;  /* 0x00000003000085a7 */ /* 0x000ea400080010ff */
[----:B--2---:R-:W-:Y:S05]  /*9330*/  @!P0 BRA `(.L_x_193) ;  /* 0xfffffffc00f08947 */ /* 0x004fea000383ffff */
[----:B------:R-:W-:Y:S05]  /*9340*/  BRA `(.L_x_194) ;  /* 0xffffffa0008c7947 */ /* 0x000fea000383ffff */
.L_x_64:
[----:B---3--:R-:W-:-:S07]  /*9350*/  MOV R0, UR5 ;  /* 0x0000000500007c02 */ /* 0x008fce0008000f00 */
.L_x_195:
[----:B-1----:R1:W2:Y:S02]  /*9360*/  SYNCS.PHASECHK.TRANS64.TRYWAIT P0, [R0+URZ], R3 ;  /* 0x00000003000075a7 */ /* 0x0022a400080011ff */
[----:B--2---:R-:W-:Y:S05]  /*9370*/  @!P0 NANOSLEEP.SYNCS 0x989680 ;  /* 0x009896800000895d */ /* 0x004fea0003900000 */
[----:B------:R-:W2:Y:S02]  /*9380*/  @!P0 SYNCS.PHASECHK.TRANS64 P0, [R0+URZ], R3 ;  /* 0x00000003000085a7 */ /* 0x000ea400080010ff */
[----:B--2---:R-:W-:Y:S05]  /*9390*/  @!P0 BRA `(.L_x_195) ;  /* 0xfffffffc00f08947 */ /* 0x004fea000383ffff */
[----:B------:R-:W-:Y:S05]  /*93a0*/  BRA `(.L_x_196) ;  /* 0xffffffa000987947 */ /* 0x000fea000383ffff */
.L_x_65:
[----:B---3--:R-:W-:-:S07]  /*93b0*/  MOV R0, UR5 ;  /* 0x0000000500007c02 */ /* 0x008fce0008000f00 */
.L_x_197:
[----:B-1----:R1:W2:Y:S02]  /*93c0*/  SYNCS.PHASECHK.TRANS64.TRYWAIT P0, [R0+URZ], R3 ;  /* 0x00000003000075a7 */ /* 0x0022a400080011ff */
[----:B--2---:R-:W-:Y:S05]  /*93d0*/  @!P0 NANOSLEEP.SYNCS 0x989680 ;  /* 0x009896800000895d */ /* 0x004fea0003900000 */
[----:B------:R-:W2:Y:S02]  /*93e0*/  @!P0 SYNCS.PHASECHK.TRANS64 P0, [R0+URZ], R3 ;  /* 0x00000003000085a7 */ /* 0x000ea400080010ff */
[----:B--2---:R-:W-:Y:S05]  /*93f0*/  @!P0 BRA `(.L_x_197) ;  /* 0xfffffffc00f08947 */ /* 0x004fea000383ffff */
[----:B------:R-:W-:Y:S05]  /*9400*/  BRA `(.L_x_198) ;  /* 0xffffffa000a47947 */ /* 0x000fea000383ffff */
.L_x_66:
[----:B---3--:R-:W-:-:S07]  /*9410*/  MOV R0, UR5 ;  /* 0x0000000500007c02 */ /* 0x008fce0008000f00 */
.L_x_199:
[----:B-1----:R1:W2:Y:S02]  /*9420*/  SYNCS.PHASECHK.TRANS64.TRYWAIT P0, [R0+URZ], R3 ;  /* 0x00000003000075a7 */ /* 0x0022a400080011ff */
[----:B--2---:R-:W-:Y:S05]  /*9430*/  @!P0 NANOSLEEP.SYNCS 0x989680 ;  /* 0x009896800000895d */ /* 0x004fea0003900000 */
[----:B------:R-:W2:Y:S02]  /*9440*/  @!P0 SYNCS.PHASECHK.TRANS64 P0, [R0+URZ], R3 ;  /* 0x00000003000085a7 */ /* 0x000ea400080010ff */
[----:B--2---:R-:W-:Y:S05]  /*9450*/  @!P0 BRA `(.L_x_199) ;  /* 0xfffffffc00f08947 */ /* 0x004fea000383ffff */
[----:B------:R-:W-:Y:S05]  /*9460*/  BRA `(.L_x_200) ;  /* 0xffffffa000b07947 */ /* 0x000fea000383ffff */
.L_x_67:
[----:B---3--:R-:W-:-:S07]  /*9470*/  MOV R0, UR5 ;  /* 0x0000000500007c02 */ /* 0x008fce0008000f00 */
.L_x_201:
[----:B-1----:R1:W2:Y:S02]  /*9480*/  SYNCS.PHASECHK.TRANS64.TRYWAIT P0, [R0+URZ], R3 ;  /* 0x00000003000075a7 */ /* 0x0022a400080011ff */
[----:B--2---:R-:W-:Y:S05]  /*9490*/  @!P0 NANOSLEEP.SYNCS 0x989680 ;  /* 0x009896800000895d */ /* 0x004fea0003900000 */
[----:B------:R-:W2:Y:S02]  /*94a0*/  @!P0 SYNCS.PHASECHK.TRANS64 P0, [R0+URZ], R3 ;  /* 0x00000003000085a7 */ /* 0x000ea400080010ff */
[----:B--2---:R-:W-:Y:S05]  /*94b0*/  @!P0 BRA `(.L_x_201) ;  /* 0xfffffffc00f08947 */ /* 0x004fea000383ffff */
[----:B------:R-:W-:Y:S05]  /*94c0*/  BRA `(.L_x_202) ;  /* 0xffffffa000bc7947 */ /* 0x000fea000383ffff */
.L_x_68:
[----:B---3--:R-:W-:-:S07]  /*94d0*/  MOV R0, UR5 ;  /* 0x0000000500007c02 */ /* 0x008fce0008000f00 */
.L_x_203:
[----:B-1----:R1:W2:Y:S02]  /*94e0*/  SYNCS.PHASECHK.TRANS64.TRYWAIT P0, [R0+URZ], R3 ;  /* 0x00000003000075a7 */ /* 0x0022a400080011ff */
[----:B--2---:R-:W-:Y:S05]  /*94f0*/  @!P0 NANOSLEEP.SYNCS 0x989680 ;  /* 0x009896800000895d */ /* 0x004fea0003900000 */
[----:B------:R-:W2:Y:S02]  /*9500*/  @!P0 SYNCS.PHASECHK.TRANS64 P0, [R0+URZ], R3 ;  /* 0x00000003000085a7 */ /* 0x000ea400080010ff */
[----:B--2---:R-:W-:Y:S05]  /*9510*/  @!P0 BRA `(.L_x_203) ;  /* 0xfffffffc00f08947 */ /* 0x004fea000383ffff */
[----:B------:R-:W-:Y:S05]  /*9520*/  BRA `(.L_x_204) ;  /* 0xffffffa000c87947 */ /* 0x000fea000383ffff */
.L_x_69:
[----:B---3--:R-:W-:-:S07]  /*9530*/  MOV R0, UR5 ;  /* 0x0000000500007c02 */ /* 0x008fce0008000f00 */
.L_x_205:
[----:B-1----:R1:W2:Y:S02]  /*9540*/  SYNCS.PHASECHK.TRANS64.TRYWAIT P0, [R0+URZ], R3 ;  /* 0x00000003000075a7 */ /* 0x0022a400080011ff */
[----:B--2---:R-:W-:Y:S05]  /*9550*/  @!P0 NANOSLEEP.SYNCS 0x989680 ;  /* 0x009896800000895d */ /* 0x004fea0003900000 */
[----:B------:R-:W2:Y:S02]  /*9560*/  @!P0 SYNCS.PHASECHK.TRANS64 P0, [R0+URZ], R3 ;  /* 0x00000003000085a7 */ /* 0x000ea400080010ff */
[----:B--2---:R-:W-:Y:S05]  /*9570*/  @!P0 BRA `(.L_x_205) ;  /* 0xfffffffc00f08947 */ /* 0x004fea000383ffff */
[----:B------:R-:W-:Y:S05]  /*9580*/  BRA `(.L_x_206) ;  /* 0xffffffa000d47947 */ /* 0x000fea000383ffff */
.L_x_70:
[----:B---3--:R-:W-:-:S07]  /*9590*/  MOV R0, UR5 ;  /* 0x0000000500007c02 */ /* 0x008fce0008000f00 */
.L_x_207:
[----:B-1----:R1:W2:Y:S02]  /*95a0*/  SYNCS.PHASECHK.TRANS64.TRYWAIT P0, [R0+URZ], R3 ;  /* 0x00000003000075a7 */ /* 0x0022a400080011ff */
[----:B--2---:R-:W-:Y:S05]  /*95b0*/  @!P0 NANOSLEEP.SYNCS 0x989680 ;  /* 0x009896800000895d */ /* 0x004fea0003900000 */
[----:B------:R-:W2:Y:S02]  /*95c0*/  @!P0 SYNCS.PHASECHK.TRANS64 P0, [R0+URZ], R3 ;  /* 0x00000003000085a7 */ /* 0x000ea400080010ff */
[----:B--2---:R-:W-:Y:S05]  /*95d0*/  @!P0 BRA `(.L_x_207) ;  /* 0xfffffffc00f08947 */ /* 0x004fea000383ffff */
[----:B------:R-:W-:Y:S05]  /*95e0*/  BRA `(.L_x_208) ;  /* 0xffffffa000e07947 */ /* 0x000fea000383ffff */
.L_x_71:
[----:B---3--:R-:W-:-:S07]  /*95f0*/  MOV R0, UR5 ;  /* 0x0000000500007c02 */ /* 0x008fce0008000f00 */
.L_x_209:
[----:B-1----:R1:W2:Y:S02]  /*9600*/  SYNCS.PHASECHK.TRANS64.TRYWAIT P0, [R0+URZ], R3 ;  /* 0x00000003000075a7 */ /* 0x0022a400080011ff */
[----:B--2---:R-:W-:Y:S05]  /*9610*/  @!P0 NANOSLEEP.SYNCS 0x989680 ;  /* 0x009896800000895d */ /* 0x004fea0003900000 */
[----:B------:R-:W2:Y:S02]  /*9620*/  @!P0 SYNCS.PHASECHK.TRANS64 P0, [R0+URZ], R3 ;  /* 0x00000003000085a7 */ /* 0x000ea400080010ff */
[----:B--2---:R-:W-:Y:S05]  /*9630*/  @!P0 BRA `(.L_x_209) ;  /* 0xfffffffc00f08947 */ /* 0x004fea000383ffff */
[----:B------:R-:W-:Y:S05]  /*9640*/  BRA `(.L_x_210) ;  /* 0xffffffa000ec7947 */ /* 0x000fea000383ffff */
.L_x_72:
[----:B---3--:R-:W-:-:S07]  /*9650*/  MOV R0, UR5 ;  /* 0x0000000500007c02 */ /* 0x008fce0008000f00 */
.L_x_211:
[----:B-1----:R1:W2:Y:S02]  /*9660*/  SYNCS.PHASECHK.TRANS64.TRYWAIT P0, [R0+URZ], R3 ;  /* 0x00000003000075a7 */ /* 0x0022a400080011ff */
[----:B--2---:R-:W-:Y:S05]  /*9670*/  @!P0 NANOSLEEP.SYNCS 0x989680 ;  /* 0x009896800000895d */ /* 0x004fea0003900000 */
[----:B------:R-:W2:Y:S02]  /*9680*/  @!P0 SYNCS.PHASECHK.TRANS64 P0, [R0+URZ], R3 ;  /* 0x00000003000085a7 */ /* 0x000ea400080010ff */
[----:B--2---:R-:W-:Y:S05]  /*9690*/  @!P0 BRA `(.L_x_211) ;  /* 0xfffffffc00f08947 */ /* 0x004fea000383ffff */
[----:B------:R-:W-:Y:S05]  /*96a0*/  BRA `(.L_x_212) ;  /* 0xffffffa000f87947 */ /* 0x000fea000383ffff */
.L_x_73:
[----:B---3--:R-:W-:-:S07]  /*96b0*/  MOV R0, UR5 ;  /* 0x0000000500007c02 */ /* 0x008fce0008000f00 */
.L_x_213:
[----:B-1----:R1:W2:Y:S02]  /*96c0*/  SYNCS.PHASECHK.TRANS64.TRYWAIT P0, [R0+URZ], R3 ;  /* 0x00000003000075a7 */ /* 0x0022a400080011ff */
[----:B--2---:R-:W-:Y:S05]  /*96d0*/  @!P0 NANOSLEEP.SYNCS 0x989680 ;  /* 0x009896800000895d */ /* 0x004fea0003900000 */
[----:B------:R-:W2:Y:S02]  /*96e0*/  @!P0 SYNCS.PHASECHK.TRANS64 P0, [R0+URZ], R3 ;  /* 0x00000003000085a7 */ /* 0x000ea400080010ff */
[----:B--2---:R-:W-:Y:S05]  /*96f0*/  @!P0 BRA `(.L_x_213) ;  /* 0xfffffffc00f08947 */ /* 0x004fea000383ffff */
[----:B------:R-:W-:Y:S05]  /*9700*/  BRA `(.L_x_214) ;  /* 0xffffffa400047947 */ /* 0x000fea000383ffff */
.L_x_74:
[----:B---3--:R-:W-:-:S07]  /*9710*/  MOV R0, UR5 ;  /* 0x0000000500007c02 */ /* 0x008fce0008000f00 */
.L_x_215:
[----:B-1----:R1:W2:Y:S02]  /*9720*/  SYNCS.PHASECHK.TRANS64.TRYWAIT P0, [R0+URZ], R3 ;  /* 0x00000003000075a7 */ /* 0x0022a400080011ff */
[----:B--2---:R-:W-:Y:S05]  /*9730*/  @!P0 NANOSLEEP.SYNCS 0x989680 ;  /* 0x009896800000895d */ /* 0x004fea0003900000 */
[----:B------:R-:W2:Y:S02]  /*9740*/  @!P0 SYNCS.PHASECHK.TRANS64 P0, [R0+URZ], R3 ;  /* 0x00000003000085a7 */ /* 0x000ea400080010ff */
[----:B--2---:R-:W-:Y:S05]  /*9750*/  @!P0 BRA `(.L_x_215) ;  /* 0xfffffffc00f08947 */ /* 0x004fea000383ffff */
[----:B------:R-:W-:Y:S05]  /*9760*/  BRA `(.L_x_216) ;  /* 0xffffffa400107947 */ /* 0x000fea000383ffff */
.L_x_75:
[----:B---3--:R-:W-:-:S07]  /*9770*/  MOV R0, UR5 ;  /* 0x0000000500007c02 */ /* 0x008fce0008000f00 */
.L_x_217:
[----:B-1----:R1:W2:Y:S02]  /*9780*/  SYNCS.PHASECHK.TRANS64.TRYWAIT P0, [R0+URZ], R3 ;  /* 0x00000003000075a7 */ /* 0x0022a400080011ff */
[----:B--2---:R-:W-:Y:S05]  /*9790*/  @!P0 NANOSLEEP.SYNCS 0x989680 ;  /* 0x009896800000895d */ /* 0x004fea0003900000 */
[----:B------:R-:W2:Y:S02]  /*97a0*/  @!P0 SYNCS.PHASECHK.TRANS64 P0, [R0+URZ], R3 ;  /* 0x00000003000085a7 */ /* 0x000ea400080010ff */
[----:B--2---:R-:W-:Y:S05]  /*97b0*/  @!P0 BRA `(.L_x_217) ;  /* 0xfffffffc00f08947 */ /* 0x004fea000383ffff */
[----:B------:R-:W-:Y:S05]  /*97c0*/  BRA `(.L_x_218) ;  /* 0xffffffa4001c7947 */ /* 0x000fea000383ffff */
.L_x_76:
[----:B---3--:R-:W-:-:S07]  /*97d0*/  MOV R0, UR5 ;  /* 0x0000000500007c02 */ /* 0x008fce0008000f00 */
.L_x_219:
[----:B-1----:R1:W2:Y:S02]  /*97e0*/  SYNCS.PHASECHK.TRANS64.TRYWAIT P0, [R0+URZ], R3 ;  /* 0x00000003000075a7 */ /* 0x0022a400080011ff */
[----:B--2---:R-:W-:Y:S05]  /*97f0*/  @!P0 NANOSLEEP.SYNCS 0x989680 ;  /* 0x009896800000895d */ /* 0x004fea0003900000 */
[----:B------:R-:W2:Y:S02]  /*9800*/  @!P0 SYNCS.PHASECHK.TRANS64 P0, [R0+URZ], R3 ;  /* 0x00000003000085a7 */ /* 0x000ea400080010ff */
[----:B--2---:R-:W-:Y:S05]  /*9810*/  @!P0 BRA `(.L_x_219) ;  /* 0xfffffffc00f08947 */ /* 0x004fea000383ffff */
[----:B------:R-:W-:Y:S05]  /*9820*/  BRA `(.L_x_220) ;  /* 0xffffffa400287947 */ /* 0x000fea000383ffff */
.L_x_77:
[----:B---3--:R-:W-:-:S07]  /*9830*/  MOV R0, UR5 ;  /* 0x0000000500007c02 */ /* 0x008fce0008000f00 */
.L_x_221:
[----:B-1----:R1:W2:Y:S02]  /*9840*/  SYNCS.PHASECHK.TRANS64.TRYWAIT P0, [R0+URZ], R3 ;  /* 0x00000003000075a7 */ /* 0x0022a400080011ff */
[----:B--2---:R-:W-:Y:S05]  /*9850*/  @!P0 NANOSLEEP.SYNCS 0x989680 ;  /* 0x009896800000895d */ /* 0x004fea0003900000 */
[----:B------:R-:W2:Y:S02]  /*9860*/  @!P0 SYNCS.PHASECHK.TRANS64 P0, [R0+URZ], R3 ;  /* 0x00000003000085a7 */ /* 0x000ea400080010ff */
[----:B--2---:R-:W-:Y:S05]  /*9870*/  @!P0 BRA `(.L_x_221) ;  /* 0xfffffffc00f08947 */ /* 0x004fea000383ffff */
[----:B------:R-:W-:Y:S05]  /*9880*/  BRA `(.L_x_222) ;  /* 0xffffffa400347947 */ /* 0x000fea000383ffff */
.L_x_78:
[----:B---3--:R-:W-:-:S07]  /*9890*/  MOV R0, UR5 ;  /* 0x0000000500007c02 */ /* 0x008fce0008000f00 */
.L_x_223:
[----:B-1----:R1:W2:Y:S02]  /*98a0*/  SYNCS.PHASECHK.TRANS64.TRYWAIT P0, [R0+URZ], R3 ;  /* 0x00000003000075a7 */ /* 0x0022a400080011ff */
[----:B--2---:R-:W-:Y:S05]  /*98b0*/  @!P0 NANOSLEEP.SYNCS 0x989680 ;  /* 0x009896800000895d */ /* 0x004fea0003900000 */
[----:B------:R-:W2:Y:S02]  /*98c0*/  @!P0 SYNCS.PHASECHK.TRANS64 P0, [R0+URZ], R3 ;  /* 0x00000003000085a7 */ /* 0x000ea400080010ff */
[----:B--2---:R-:W-:Y:S05]  /*98d0*/  @!P0 BRA `(.L_x_223) ;  /* 0xfffffffc00f08947 */ /* 0x004fea000383ffff */
[----:B------:R-:W-:Y:S05]  /*98e0*/  BRA `(.L_x_224) ;  /* 0xffffffa400407947 */ /* 0x000fea000383ffff */
.L_x_79:
[----:B---3--:R-:W-:-:S07]  /*98f0*/  MOV R0, UR5 ;  /* 0x0000000500007c02 */ /* 0x008fce0008000f00 */
.L_x_225:
[----:B-1----:R1:W2:Y:S02]  /*9900*/  SYNCS.PHASECHK.TRANS64.TRYWAIT P0, [R0+URZ], R3 ;  /* 0x00000003000075a7 */ /* 0x0022a400080011ff */
[----:B--2---:R-:W-:Y:S05]  /*9910*/  @!P0 NANOSLEEP.SYNCS 0x989680 ;  /* 0x009896800000895d */ /* 0x004fea0003900000 */
[----:B------:R-:W2:Y:S02]  /*9920*/  @!P0 SYNCS.PHASECHK.TRANS64 P0, [R0+URZ], R3 ;  /* 0x00000003000085a7 */ /* 0x000ea400080010ff */
[----:B--2---:R-:W-:Y:S05]  /*9930*/  @!P0 BRA `(.L_x_225) ;  /* 0xfffffffc00f08947 */ /* 0x004fea000383ffff */
[----:B------:R-:W-:Y:S05]  /*9940*/  BRA `(.L_x_226) ;  /* 0xffffffa4004c7947 */ /* 0x000fea000383ffff */
.L_x_80:
[----:B---3--:R-:W-:-:S07]  /*9950*/  MOV R0, UR5 ;  /* 0x0000000500007c02 */ /* 0x008fce0008000f00 */
.L_x_227:
[----:B-1----:R1:W2:Y:S02]  /*9960*/  SYNCS.PHASECHK.TRANS64.TRYWAIT P0, [R0+URZ], R3 ;  /* 0x00000003000075a7 */ /* 0x0022a400080011ff */
[----:B--2---:R-:W-:Y:S05]  /*9970*/  @!P0 NANOSLEEP.SYNCS 0x989680 ;  /* 0x009896800000895d */ /* 0x004fea0003900000 */
[----:B------:R-:W2:Y:S02]  /*9980*/  @!P0 SYNCS.PHASECHK.TRANS64 P0, [R0+URZ], R3 ;  /* 0x00000003000085a7 */ /* 0x000ea400080010ff */
[----:B--2---:R-:W-:Y:S05]  /*9990*/  @!P0 BRA `(.L_x_227) ;  /* 0xfffffffc00f08947 */ /* 0x004fea000383ffff */
[----:B------:R-:W-:Y:S05]  /*99a0*/  BRA `(.L_x_228) ;  /* 0xffffffa400587947 */ /* 0x000fea000383ffff */
.L_x_81:
[----:B---3--:R-:W-:-:S07]  /*99b0*/  MOV R0, UR5 ;  /* 0x0000000500007c02 */ /* 0x008fce0008000f00 */
.L_x_229:
[----:B-1----:R1:W2:Y:S02]  /*99c0*/  SYNCS.PHASECHK.TRANS64.TRYWAIT P0, [R0+URZ], R3 ;  /* 0x00000003000075a7 */ /* 0x0022a400080011ff */
[----:B--2---:R-:W-:Y:S05]  /*99d0*/  @!P0 NANOSLEEP.SYNCS 0x989680 ;  /* 0x009896800000895d */ /* 0x004fea0003900000 */
[----:B------:R-:W2:Y:S02]  /*99e0*/  @!P0 SYNCS.PHASECHK.TRANS64 P0, [R0+URZ], R3 ;  /* 0x00000003000085a7 */ /* 0x000ea400080010ff */
[----:B--2---:R-:W-:Y:S05]  /*99f0*/  @!P0 BRA `(.L_x_229) ;  /* 0xfffffffc00f08947 */ /* 0x004fea000383ffff */
[----:B------:R-:W-:Y:S05]  /*9a00*/  BRA `(.L_x_230) ;  /* 0xffffffa400647947 */ /* 0x000fea000383ffff */
.L_x_82:
[----:B---3--:R-:W-:-:S07]  /*9a10*/  MOV R0, UR5 ;  /* 0x0000000500007c02 */ /* 0x008fce0008000f00 */
.L_x_231:
[----:B-1----:R1:W2:Y:S02]  /*9a20*/  SYNCS.PHASECHK.TRANS64.TRYWAIT P0, [R0+URZ], R3 ;  /* 0x00000003000075a7 */ /* 0x0022a400080011ff */
[----:B--2---:R-:W-:Y:S05]  /*9a30*/  @!P0 NANOSLEEP.SYNCS 0x989680 ;  /* 0x009896800000895d */ /* 0x004fea0003900000 */
[----:B------:R-:W2:Y:S02]  /*9a40*/  @!P0 SYNCS.PHASECHK.TRANS64 P0, [R0+URZ], R3 ;  /* 0x00000003000085a7 */ /* 0x000ea400080010ff */
[----:B--2---:R-:W-:Y:S05]  /*9a50*/  @!P0 BRA `(.L_x_231) ;  /* 0xfffffffc00f08947 */ /* 0x004fea000383ffff */
[----:B------:R-:W-:Y:S05]  /*9a60*/  BRA `(.L_x_232) ;  /* 0xffffffa400707947 */ /* 0x000fea000383ffff */
.L_x_83:
[----:B---3--:R-:W-:-:S07]  /*9a70*/  MOV R0, UR5 ;  /* 0x0000000500007c02 */ /* 0x008fce0008000f00 */
.L_x_233:
[----:B-1----:R1:W2:Y:S02]  /*9a80*/  SYNCS.PHASECHK.TRANS64.TRYWAIT P0, [R0+URZ], R3 ;  /* 0x00000003000075a7 */ /* 0x0022a400080011ff */
[----:B--2---:R-:W-:Y:S05]  /*9a90*/  @!P0 NANOSLEEP.SYNCS 0x989680 ;  /* 0x009896800000895d */ /* 0x004fea0003900000 */
[----:B------:R-:W2:Y:S02]  /*9aa0*/  @!P0 SYNCS.PHASECHK.TRANS64 P0, [R0+URZ], R3 ;  /* 0x00000003000085a7 */ /* 0x000ea400080010ff */
[----:B--2---:R-:W-:Y:S05]  /*9ab0*/  @!P0 BRA `(.L_x_233) ;  /* 0xfffffffc00f08947 */ /* 0x004fea000383ffff */
[----:B------:R-:W-:Y:S05]  /*9ac0*/  BRA `(.L_x_234) ;  /* 0xffffffa4007c7947 */ /* 0x000fea000383ffff */
.L_x_86:
[----:B-1----:R1:W2:Y:S02]  /*9ad0*/  SYNCS.PHASECHK.TRANS64.TRYWAIT P0, [R0+URZ+0x310], R5 ;  /* 0x00031005000075a7 */ /* 0x0022a400080011ff */
[----:B--2---:R-:W-:Y:S05]  /*9ae0*/  @!P0 NANOSLEEP.SYNCS 0x989680 ;  /* 0x009896800000895d */ /* 0x004fea0003900000 */
[----:B------:R-:W2:Y:S02]  /*9af0*/  @!P0 SYNCS.PHASECHK.TRANS64 P0, [R0+URZ+0x310], R5 ;  /* 0x00031005000085a7 */ /* 0x000ea400080010ff */
[----:B--2---:R-:W-:Y:S05]  /*9b00*/  @!P0 BRA `(.L_x_86) ;  /* 0xfffffffc00f08947 */ /* 0x004fea000383ffff */
[----:B------:R-:W-:Y:S05]  /*9b10*/  BRA `(.L_x_235) ;  /* 0xffffffa400dc7947 */ /* 0x000fea000383ffff */
.L_x_87:
[----:B------:R-:W-:-:S07]  /*9b20*/  MOV R0, UR5 ;  /* 0x0000000500007c02 */ /* 0x000fce0008000f00 */
.L_x_236:
[----:B-1----:R1:W2:Y:S02]  /*9b30*/  SYNCS.PHASECHK.TRANS64.TRYWAIT P0, [R0+URZ+0x2c0], R7 ;  /* 0x0002c007000075a7 */ /* 0x0022a400080011ff */
[----:B--2---:R-:W-:Y:S05]  /*9b40*/  @!P0 NANOSLEEP.SYNCS 0x989680 ;  /* 0x009896800000895d */ /* 0x004fea0003900000 */
[----:B------:R-:W2:Y:S02]  /*9b50*/  @!P0 SYNCS.PHASECHK.TRANS64 P0, [R0+URZ+0x2c0], R7 ;  /* 0x0002c007000085a7 */ /* 0x000ea400080010ff */
[----:B--2---:R-:W-:Y:S05]  /*9b60*/  @!P0 BRA `(.L_x_236) ;  /* 0xfffffffc00f08947 */ /* 0x004fea000383ffff */
[----:B------:R-:W-:Y:S05]  /*9b70*/  BRA `(.L_x_237) ;  /* 0xffffffa400ec7947 */ /* 0x000fea000383ffff */
.L_x_88:
[----:B-1----:R1:W2:Y:S02]  /*9b80*/  SYNCS.PHASECHK.TRANS64.TRYWAIT P1, [R0+URZ+0x2b0], R5 ;  /* 0x0002b005000075a7 */ /* 0x0022a400080211ff */
[----:B--2---:R-:W-:Y:S05]  /*9b90*/  @!P1 NANOSLEEP.SYNCS 0x989680 ;  /* 0x009896800000995d */ /* 0x004fea0003900000 */
[----:B------:R-:W2:Y:S02]  /*9ba0*/  @!P1 SYNCS.PHASECHK.TRANS64 P1, [R0+URZ+0x2b0], R5 ;  /* 0x0002b005000095a7 */ /* 0x000ea400080210ff */
[----:B--2---:R-:W-:Y:S05]  /*9bb0*/  @!P1 BRA `(.L_x_88) ;  /* 0xfffffffc00f09947 */ /* 0x004fea000383ffff */
[----:B------:R-:W-:Y:S05]  /*9bc0*/  BRA `(.L_x_238) ;  /* 0xffffffa8001c7947 */ /* 0x000fea000383ffff */
.L_x_91:
[----:B------:R-:W-:-:S07]  /*9bd0*/  MOV R0, UR5 ;  /* 0x0000000500007c02 */ /* 0x000fce0008000f00 */
.L_x_239:
[----:B-1----:R1:W2:Y:S02]  /*9be0*/  SYNCS.PHASECHK.TRANS64.TRYWAIT P0, [R0+URZ+0x2c0], R3 ;  /* 0x0002c003000075a7 */ /* 0x0022a400080011ff */
[----:B--2---:R-:W-:Y:S05]  /*9bf0*/  @!P0 NANOSLEEP.SYNCS 0x989680 ;  /* 0x009896800000895d */ /* 0x004fea0003900000 */
[----:B------:R-:W2:Y:S02]  /*9c00*/  @!P0 SYNCS.PHASECHK.TRANS64 P0, [R0+URZ+0x2c0], R3 ;  /* 0x0002c003000085a7 */ /* 0x000ea400080010ff */
[----:B--2---:R-:W-:Y:S05]  /*9c10*/  @!P0 BRA `(.L_x_239) ;  /* 0xfffffffc00f08947 */ /* 0x004fea000383ffff */
[----:B------:R-:W-:Y:S05]  /*9c20*/  BRA `(.L_x_90) ;  /* 0xffffffa800707947 */ /* 0x000fea000383ffff */
.L_x_100:
[----:B-1----:R-:W-:-:S04]  /*9c30*/  MOV R4, UR6 ;  /* 0x0000000600047c02 */ /* 0x002fc80008000f00 */
[----:B------:R1:W2:Y:S03]  /*9c40*/  SYNCS.PHASECHK.TRANS64.TRYWAIT P0, [R4+URZ+0x8], R5 ;  /* 0x00000805040075a7 */ /* 0x0002a600080011ff */
[----:B--2---:R-:W-:Y:S05]  /*9c50*/  @!P0 NANOSLEEP.SYNCS 0x989680 ;  /* 0x009896800000895d */ /* 0x004fea0003900000 */
[----:B------:R-:W2:Y:S02]  /*9c60*/  @!P0 SYNCS.PHASECHK.TRANS64 P0, [R4+URZ+0x8], R5 ;  /* 0x00000805040085a7 */ /* 0x000ea400080010ff */
[----:B--2---:R-:W-:Y:S05]  /*9c70*/  @!P0 BRA `(.L_x_100) ;  /* 0xfffffffc00ec8947 */ /* 0x004fea000383ffff */
[----:B------:R-:W-:Y:S05]  /*9c80*/  BRA `(.L_x_99) ;  /* 0xffffffac00247947 */ /* 0x000fea000383ffff */
.L_x_102:
[----:B------:R-:W-:Y:S01]  /*9c90*/  BSSY B0, `(.L_x_240) ;  /* 0x0000006000007945 */ /* 0x000fe20003800000 */
[----:B------:R-:W-:-:S07]  /*9ca0*/  MOV R15, 0xffffffff ;  /* 0xffffffff000f7802 */ /* 0x000fce0000000f00 */
[----:B-1---5:R-:W-:Y:S05]  /*9cb0*/  WARPSYNC.COLLECTIVE R15, `(.L_x_241) ;  /* 0x000000000f0c7348 */ /* 0x022fea0003c00000 */
[----:B------:R-:W-:Y:S02]  /*9cc0*/  ELECT P6, UR79, PT ;  /* 0x00000000004f782f */ /* 0x000fe400038c0000 */
[----:B------:R-:W-:Y:S01]  /*9cd0*/  MOV R14, UR79 ;  /* 0x0000004f000e7c02 */ /* 0x000fe20008000f00 */
[----:B-1---5:R-:W-:Y:S10]  /*9ce0*/  ENDCOLLECTIVE ;  /* 0x000000000000791b */ /* 0x022ff40003800000 */
.L_x_241:
[----:B------:R-:W-:Y:S05]  /*9cf0*/  BSYNC B0 ;  /* 0x0000000000007941 */ /* 0x000fea0003800000 */
.L_x_240:
[----:B------:R-:W-:Y:S05]  /*9d00*/  BRA `(.L_x_242) ;  /* 0xffffffac00547947 */ /* 0x000fea000383ffff */
.L_x_104:
[----:B-1----:R-:W-:-:S04]  /*9d10*/  MOV R2, UR6 ;  /* 0x0000000600027c02 */ /* 0x002fc80008000f00 */
[----:B------:R1:W2:Y:S03]  /*9d20*/  SYNCS.PHASECHK.TRANS64.TRYWAIT P0, [R2+URZ+0x8], R3 ;  /* 0x00000803020075a7 */ /* 0x0002a600080011ff */
[----:B--2---:R-:W-:Y:S05]  /*9d30*/  @!P0 NANOSLEEP.SYNCS 0x989680 ;  /* 0x009896800000895d */ /* 0x004fea0003900000 */
[----:B------:R-:W2:Y:S02]  /*9d40*/  @!P0 SYNCS.PHASECHK.TRANS64 P0, [R2+URZ+0x8], R3 ;  /* 0x00000803020085a7 */ /* 0x000ea400080010ff */
[----:B--2---:R-:W-:Y:S05]  /*9d50*/  @!P0 BRA `(.L_x_104) ;  /* 0xfffffffc00ec8947 */ /* 0x004fea000383ffff */
[----:B------:R-:W-:Y:S05]  /*9d60*/  BRA `(.L_x_103) ;  /* 0xffffffac00587947 */ /* 0x000fea000383ffff */
.L_x_105:
[----:B-1----:R1:W2:Y:S02]  /*9d70*/  SYNCS.PHASECHK.TRANS64.TRYWAIT P0, [R0+URZ+0x2b0], R5 ;  /* 0x0002b005000075a7 */ /* 0x0022a400080011ff */
[----:B--2---:R-:W-:Y:S05]  /*9d80*/  @!P0 NANOSLEEP.SYNCS 0x989680 ;  /* 0x009896800000895d */ /* 0x004fea0003900000 */
[----:B------:R-:W2:Y:S02]  /*9d90*/  @!P0 SYNCS.PHASECHK.TRANS64 P0, [R0+URZ+0x2b0], R5 ;  /* 0x0002b005000085a7 */ /* 0x000ea400080010ff */
[----:B--2---:R-:W-:Y:S05]  /*9da0*/  @!P0 BRA `(.L_x_105) ;  /* 0xfffffffc00f08947 */ /* 0x004fea000383ffff */
[----:B------:R-:W-:Y:S05]  /*9db0*/  BRA `(.L_x_243) ;  /* 0xffffffb0002c7947 */ /* 0x000fea000383ffff */
.L_x_107:
[----:B------:R-:W-:-:S07]  /*9dc0*/  MOV R0, UR11 ;  /* 0x0000000b00007c02 */ /* 0x000fce0008000f00 */
.L_x_244:
[----:B-1----:R1:W2:Y:S02]  /*9dd0*/  SYNCS.PHASECHK.TRANS64.TRYWAIT P0, [R0+URZ+0x2f0], R5 ;  /* 0x0002f005000075a7 */ /* 0x0022a400080011ff */
[----:B--2---:R-:W-:Y:S05]  /*9de0*/  @!P0 NANOSLEEP.SYNCS 0x989680 ;  /* 0x009896800000895d */ /* 0x004fea0003900000 */
[----:B------:R-:W2:Y:S02]  /*9df0*/  @!P0 SYNCS.PHASECHK.TRANS64 P0, [R0+URZ+0x2f0], R5 ;  /* 0x0002f005000085a7 */ /* 0x000ea400080010ff */
[----:B--2---:R-:W-:Y:S05]  /*9e00*/  @!P0 BRA `(.L_x_244) ;  /* 0xfffffffc00f08947 */ /* 0x004fea000383ffff */
[----:B------:R-:W-:Y:S05]  /*9e10*/  BRA `(.L_x_245) ;  /* 0xffffffb000747947 */ /* 0x000fea000383ffff */
.L_x_110:
[----:B------:R-:W-:Y:S07]  /*9e20*/  MOV R0, UR9 ;  /* 0x0000000900007c02 */ /* 0x000fee0008000f00 */
.L_x_246:
[----:B-1----:R1:W2:Y:S02]  /*9e30*/  SYNCS.PHASECHK.TRANS64.TRYWAIT P0, [R0+URZ], R5 ;  /* 0x00000005000075a7 */ /* 0x0022a400080011ff */
[----:B--2---:R-:W-:Y:S05]  /*9e40*/  @!P0 NANOSLEEP.SYNCS 0x989680 ;  /* 0x009896800000895d */ /* 0x004fea0003900000 */
[----:B------:R-:W2:Y:S02]  /*9e50*/  @!P0 SYNCS.PHASECHK.TRANS64 P0, [R0+URZ], R5 ;  /* 0x00000005000085a7 */ /* 0x000ea400080010ff */
[----:B--2---:R-:W-:Y:S05]  /*9e60*/  @!P0 BRA `(.L_x_246) ;  /* 0xfffffffc00f08947 */ /* 0x004fea000383ffff */
[----:B------:R-:W-:Y:S05]  /*9e70*/  BRA `(.L_x_109) ;  /* 0xffffffb0008c7947 */ /* 0x000fea000383ffff */
.L_x_114:
[----:B-1----:R-:W-:-:S07]  /*9e80*/  MOV R0, UR7 ;  /* 0x0000000700007c02 */ /* 0x002fce0008000f00 */
.L_x_247:
[----:B-1----:R1:W2:Y:S02]  /*9e90*/  SYNCS.PHASECHK.TRANS64.TRYWAIT P0, [R0+URZ], R3 ;  /* 0x00000003000075a7 */ /* 0x0022a400080011ff */
[----:B--2---:R-:W-:Y:S05]  /*9ea0*/  @!P0 NANOSLEEP.SYNCS 0x989680 ;  /* 0x009896800000895d */ /* 0x004fea0003900000 */
[----:B------:R-:W2:Y:S02]  /*9eb0*/  @!P0 SYNCS.PHASECHK.TRANS64 P0, [R0+URZ], R3 ;  /* 0x00000003000085a7 */ /* 0x000ea400080010ff */
[----:B--2---:R-:W-:Y:S05]  /*9ec0*/  @!P0 BRA `(.L_x_247) ;  /* 0xfffffffc00f08947 */ /* 0x004fea000383ffff */
[----:B------:R-:W-:Y:S05]  /*9ed0*/  BRA `(.L_x_248) ;  /* 0xffffffb400447947 */ /* 0x000fea000383ffff */
.L_x_115:
[----:B------:R-:W-:-:S07]  /*9ee0*/  MOV R0, UR7 ;  /* 0x0000000700007c02 */ /* 0x000fce0008000f00 */
.L_x_249:
[----:B-1----:R1:W2:Y:S02]  /*9ef0*/  SYNCS.PHASECHK.TRANS64.TRYWAIT P0, [R0+URZ], R3 ;  /* 0x00000003000075a7 */ /* 0x0022a400080011ff */
[----:B--2---:R-:W-:Y:S05]  /*9f00*/  @!P0 NANOSLEEP.SYNCS 0x989680 ;  /* 0x009896800000895d */ /* 0x004fea0003900000 */
[----:B------:R-:W2:Y:S02]  /*9f10*/  @!P0 SYNCS.PHASECHK.TRANS64 P0, [R0+URZ], R3 ;  /* 0x00000003000085a7 */ /* 0x000ea400080010ff */
[----:B--2---:R-:W-:Y:S05]  /*9f20*/  @!P0 BRA `(.L_x_249) ;  /* 0xfffffffc00f08947 */ /* 0x004fea000383ffff */
[----:B------:R-:W-:Y:S05]  /*9f30*/  BRA `(.L_x_250) ;  /* 0xffffffb400507947 */ /* 0x000fea000383ffff */
.L_x_116:
[----:B------:R-:W-:-:S07]  /*9f40*/  MOV R0, UR7 ;  /* 0x0000000700007c02 */ /* 0x000fce0008000f00 */
.L_x_251:
[----:B-1----:R1:W2:Y:S02]  /*9f50*/  SYNCS.PHASECHK.TRANS64.TRYWAIT P0, [R0+URZ], R3 ;  /* 0x00000003000075a7 */ /* 0x0022a400080011ff */
[----:B--2---:R-:W-:Y:S05]  /*9f60*/  @!P0 NANOSLEEP.SYNCS 0x989680 ;  /* 0x009896800000895d */ /* 0x004fea0003900000 */
[----:B------:R-:W2:Y:S02]  /*9f70*/  @!P0 SYNCS.PHASECHK.TRANS64 P0, [R0+URZ], R3 ;  /* 0x00000003000085a7 */ /* 0x000ea400080010ff */
[----:B--2---:R-:W-:Y:S05]  /*9f80*/  @!P0 BRA `(.L_x_251) ;  /* 0xfffffffc00f08947 */ /* 0x004fea000383ffff */
[----:B------:R-:W-:Y:S05]  /*9f90*/  BRA `(.L_x_252) ;  /* 0xffffffb4005c7947 */ /* 0x000fea000383ffff */
.L_x_119:
[----:B------:R-:W-:-:S07]  /*9fa0*/  MOV R0, UR8 ;  /* 0x0000000800007c02 */ /* 0x000fce0008000f00 */
.L_x_253:
[----:B-1----:R1:W2:Y:S02]  /*9fb0*/  SYNCS.PHASECHK.TRANS64.TRYWAIT P1, [R0+URZ+0x330], R3 ;  /* 0x00033003000075a7 */ /* 0x0022a400080211ff */
[----:B--2---:R-:W-:Y:S05]  /*9fc0*/  @!P1 NANOSLEEP.SYNCS 0x989680 ;  /* 0x009896800000995d */ /* 0x004fea0003900000 */
[----:B------:R-:W2:Y:S02]  /*9fd0*/  @!P1 SYNCS.PHASECHK.TRANS64 P1, [R0+URZ+0x330], R3 ;  /* 0x00033003000095a7 */ /* 0x000ea400080210ff */
[----:B--2---:R-:W-:Y:S05]  /*9fe0*/  @!P1 BRA `(.L_x_253) ;  /* 0xfffffffc00f09947 */ /* 0x004fea000383ffff */
[----:B------:R-:W-:Y:S05]  /*9ff0*/  BRA `(.L_x_254) ;  /* 0xffffffb400a87947 */ /* 0x000fea000383ffff */
.L_x_124:
[----:B--2---:R2:W4:Y:S02]  /*a000*/  SYNCS.PHASECHK.TRANS64.TRYWAIT P0, [R0+URZ+0x2b0], R3 ;  /* 0x0002b003000075a7 */ /* 0x00452400080011ff */
[----:B----4-:R-:W-:Y:S05]  /*a010*/  @!P0 NANOSLEEP.SYNCS 0x989680 ;  /* 0x009896800000895d */ /* 0x010fea0003900000 */
[----:B------:R-:W4:Y:S02]  /*a020*/  @!P0 SYNCS.PHASECHK.TRANS64 P0, [R0+URZ+0x2b0], R3 ;  /* 0x0002b003000085a7 */ /* 0x000f2400080010ff */
[----:B----4-:R-:W-:Y:S05]  /*a030*/  @!P0 BRA `(.L_x_124) ;  /* 0xfffffffc00f08947 */ /* 0x010fea000383ffff */
[----:B------:R-:W-:Y:S05]  /*a040*/  BRA `(.L_x_255) ;  /* 0xffffffb800ac7947 */ /* 0x000fea000383ffff */
.L_x_127:
[----:B------:R-:W-:Y:S07]  /*a050*/  MOV R0, UR6 ;  /* 0x0000000600007c02 */ /* 0x000fee0008000f00 */
.L_x_256:
[----:B--2---:R2:W4:Y:S02]  /*a060*/  SYNCS.PHASECHK.TRANS64.TRYWAIT P0, [R0+URZ+0x2a8], R3 ;  /* 0x0002a803000075a7 */ /* 0x00452400080011ff */
[----:B----4-:R-:W-:Y:S05]  /*a070*/  @!P0 NANOSLEEP.SYNCS 0x989680 ;  /* 0x009896800000895d */ /* 0x010fea0003900000 */
[----:B------:R-:W4:Y:S02]  /*a080*/  @!P0 SYNCS.PHASECHK.TRANS64 P0, [R0+URZ+0x2a8], R3 ;  /* 0x0002a803000085a7 */ /* 0x000f2400080010ff */
[----:B----4-:R-:W-:Y:S05]  /*a090*/  @!P0 BRA `(.L_x_256) ;  /* 0xfffffffc00f08947 */ /* 0x010fea000383ffff */
[----:B------:R-:W-:Y:S05]  /*a0a0*/  BRA `(.L_x_126) ;  /* 0xffffffbc00987947 */ /* 0x000fea000383ffff */
.L_x_130:
[----:B------:R-:W-:Y:S07]  /*a0b0*/  MOV R3, UR6 ;  /* 0x0000000600037c02 */ /* 0x000fee0008000f00 */
.L_x_257:
[----:B-1----:R1:W2:Y:S02]  /*a0c0*/  SYNCS.PHASECHK.TRANS64.TRYWAIT P2, [R3+URZ+0x298], R26 ;  /* 0x0002981a030075a7 */ /* 0x0022a400080411ff */
[----:B--2---:R-:W-:Y:S05]  /*a0d0*/  @!P2 NANOSLEEP.SYNCS 0x989680 ;  /* 0x009896800000a95d */ /* 0x004fea0003900000 */
[----:B------:R-:W2:Y:S02]  /*a0e0*/  @!P2 SYNCS.PHASECHK.TRANS64 P2, [R3+URZ+0x298], R26 ;  /* 0x0002981a0300a5a7 */ /* 0x000ea400080410ff */
[----:B--2---:R-:W-:Y:S05]  /*a0f0*/  @!P2 BRA `(.L_x_257) ;  /* 0xfffffffc00f0a947 */ /* 0x004fea000383ffff */
[----:B------:R-:W-:Y:S05]  /*a100*/  BRA `(.L_x_258) ;  /* 0xffffffc0002c7947 */ /* 0x000fea000383ffff */
.L_x_133:
[----:B--2---:R2:W3:Y:S02]  /*a110*/  SYNCS.PHASECHK.TRANS64.TRYWAIT P0, [R0+URZ+0x2b0], R3 ;  /* 0x0002b003000075a7 */ /* 0x0044e400080011ff */
[----:B---3--:R-:W-:Y:S05]  /*a120*/  @!P0 NANOSLEEP.SYNCS 0x989680 ;  /* 0x009896800000895d */ /* 0x008fea0003900000 */
[----:B------:R-:W3:Y:S02]  /*a130*/  @!P0 SYNCS.PHASECHK.TRANS64 P0, [R0+URZ+0x2b0], R3 ;  /* 0x0002b003000085a7 */ /* 0x000ee400080010ff */
[----:B---3--:R-:W-:Y:S05]  /*a140*/  @!P0 BRA `(.L_x_133) ;  /* 0xfffffffc00f08947 */ /* 0x008fea000383ffff */
[----:B------:R-:W-:Y:S05]  /*a150*/  BRA `(.L_x_259) ;  /* 0xffffffc4008c7947 */ /* 0x000fea000383ffff */
.L_x_144:
[----:B-1----:R-:W-:Y:S04]  /*a160*/  MOV R0, UR43 ;  /* 0x0000002b00007c02 */ /* 0x002fe80008000f00 */
[----:B------:R1:W2:Y:S03]  /*a170*/  SYNCS.PHASECHK.TRANS64.TRYWAIT P1, [R0+URZ+0x290], R3 ;  /* 0x00029003000075a7 */ /* 0x0002a600080211ff */
[----:B--2---:R-:W-:Y:S05]  /*a180*/  @!P1 NANOSLEEP.SYNCS 0x989680 ;  /* 0x009896800000995d */ /* 0x004fea0003900000 */
[----:B------:R-:W2:Y:S02]  /*a190*/  @!P1 SYNCS.PHASECHK.TRANS64 P1, [R0+URZ+0x290], R3 ;  /* 0x00029003000095a7 */ /* 0x000ea400080210ff */
[----:B--2---:R-:W-:Y:S05]  /*a1a0*/  @!P1 BRA `(.L_x_144) ;  /* 0xfffffffc00ec9947 */ /* 0x004fea000383ffff */
[----:B------:R-:W-:Y:S05]  /*a1b0*/  BRA `(.L_x_143) ;  /* 0xffffffd000887947 */ /* 0x000fea000383ffff */
.L_x_146:
[----:B------:R1:W1:Y:S02]  /*a1c0*/  SYNCS.PHASECHK.TRANS64.TRYWAIT P1, [R187+URZ+0x2d0], R2 ;  /* 0x0002d002bb0075a7 */ /* 0x00026400080211ff */
[----:B-1----:R-:W-:Y:S05]  /*a1d0*/  @!P1 NANOSLEEP.SYNCS 0x989680 ;  /* 0x009896800000995d */ /* 0x002fea0003900000 */
[----:B------:R-:W1:Y:S02]  /*a1e0*/  @!P1 SYNCS.PHASECHK.TRANS64 P1, [R187+URZ+0x2d0], R2 ;  /* 0x0002d002bb0095a7 */ /* 0x000e6400080210ff */
[----:B-1----:R-:W-:Y:S05]  /*a1f0*/  @!P1 BRA `(.L_x_146) ;  /* 0xfffffffc00f09947 */ /* 0x002fea000383ffff */
[----:B------:R-:W-:Y:S05]  /*a200*/  BRA `(.L_x_145) ;  /* 0xffffffd000cc7947 */ /* 0x000fea000383ffff */
        .weak           $__internal_0_$__cuda_sm10x_tcgen05_guardrail_trap_col_being_dealloced_not_returned_by_alloc
        .type           $__internal_0_$__cuda_sm10x_tcgen05_guardrail_trap_col_being_dealloced_not_returned_by_alloc,@function
        .size           $__internal_0_$__cuda_sm10x_tcgen05_guardrail_trap_col_being_dealloced_not_returned_by_alloc,($__internal_1_$__cuda_sm10x_tcgen05_guardrail_trap_phase_invalid_during_alloc - $__internal_0_$__cuda_sm10x_tcgen05_guardrail_trap_col_being_dealloced_not_returned_by_alloc)
$__internal_0_$__cuda_sm10x_tcgen05_guardrail_trap_col_being_dealloced_not_returned_by_alloc:
[----:B------:R-:W-:Y:S05]  /*a210*/  BPT.TRAP 0x1 ;  /* 0x000000040000795c */ /* 0x000fea0000300000 */
[----:B------:R-:W-:-:S04]  /*a220*/  HFMA2 R3, -RZ, RZ, 0, 0 ;  /* 0x00000000ff037431 */ /* 0x000fc800000001ff */
[----:B------:R-:W-:Y:S05]  /*a230*/  RET.REL.NODEC R2 `(_ZN7cutlass13device_kernelINS_4gemm6kernel13GemmUniversalIN4cute5tupleIJiiiiEEENS1_10collective13CollectiveMmaINS1_35MainloopSm100TmaUmmaWarpSpecializedILi41ELi2ELi4ENS5_IJNS4_1CILi2EEENSA_ILi1EEESC_EEEEENS5_IJNSA_ILi256EEENSA_ILi64EEENSA_ILi32EEEEEEaNS5_IJlSC_lEEEaSJ_NS4_8TiledMMAINS4_8MMA_AtomIJNS4_21SM100_MMA_S8_2x1SM_SSIaaiLi256ELi64ELNS4_4UMMA5MajorE0ELSO_0ELNSN_8SaturateE0EEEEEENS4_6LayoutINS5_IJSC_SC_SC_EEENS5_IJNSA_ILi0EEESU_SU_EEEEENS5_IJNS4_10UnderscoreESX_SX_EEEEENS4_18SM100_TMA_2SM_LOADENS4_14ComposedLayoutINS4_7SwizzleILi1ELi4ELi3EEENS4_18smem_ptr_flag_bitsILi8EEENSS_INS5_IJNSA_ILi8EEESH_EEENS5_IJSH_SC_EEEEEEEvNS4_8identityES10_S1A_vS1B_EENS_8epilogue10collective18CollectiveEpilogueINS1D_23Sm100TmaWarpSpecializedILi1ELi1ELi64ELb0ELb0EEEJNS5_IJNSA_ILi128EEESG_SH_EEENS5_IJNSS_IS1I_SC_EENSS_ISG_SC_EEEEEaSJ_aSJ_NS1D_6fusion15FusionCallbacksIS1H_NS1N_17LinearCombinationIaiaiLNS_15FloatRoundStyleE2EEES1J_S1M_JEEENS4_5SM1004TMEM4LOAD26SM100_TMEM_LOAD_32dp32b64xENS4_13SM90_TMA_LOADENS11_INS12_ILi2ELi4ELi3EEES15_NSS_INS5_IJS16_SG_EEENS5_IJSG_SC_EEEEEEENS4_39AutoVectorizingCopyWithAssumedAlignmentILi128EEENS4_14SM90_TMA_STOREES22_S24_S24_EEEvvEEEEvNT_6ParamsE) ;  /* 0xffffff5c02707950 */ /* 0x000fea0003c3ffff */
        .weak           $__internal_1_$__cuda_sm10x_tcgen05_guardrail_trap_phase_invalid_during_alloc
        .type           $__internal_1_$__cuda_sm10x_tcgen05_guardrail_trap_phase_invalid_during_alloc,@function
        .size           $__internal_1_$__cuda_sm10x_tcgen05_guardrail_trap_phase_invalid_during_alloc,($__internal_2_$__cuda_sm10x_tcgen05_guardrail_trap_unallocated_columns_being_dealloced - $__internal_1_$__cuda_sm10x_tcgen05_guardrail_trap_phase_invalid_during_alloc)
$__internal_1_$__cuda_sm10x_tcgen05_guardrail_trap_phase_invalid_during_alloc:
[----:B------:R-:W-:Y:S05]  /*a240*/  BPT.TRAP 0x1 ;  /* 0x000000040000795c */ /* 0x000fea0000300000 */
[----:B------:R-:W-:-:S04]  /*a250*/  MOV R3, 0x0 ;  /* 0x0000000000037802 */ /* 0x000fc80000000f00 */
[----:B------:R-:W-:Y:S05]  /*a260*/  RET.REL.NODEC R2 `(_ZN7cutlass13device_kernelINS_4gemm6kernel13GemmUniversalIN4cute5tupleIJiiiiEEENS1_10collective13CollectiveMmaINS1_35MainloopSm100TmaUmmaWarpSpecializedILi41ELi2ELi4ENS5_IJNS4_1CILi2EEENSA_ILi1EEESC_EEEEENS5_IJNSA_ILi256EEENSA_ILi64EEENSA_ILi32EEEEEEaNS5_IJlSC_lEEEaSJ_NS4_8TiledMMAINS4_8MMA_AtomIJNS4_21SM100_MMA_S8_2x1SM_SSIaaiLi256ELi64ELNS4_4UMMA5MajorE0ELSO_0ELNSN_8SaturateE0EEEEEENS4_6LayoutINS5_IJSC_SC_SC_EEENS5_IJNSA_ILi0EEESU_SU_EEEEENS5_IJNS4_10UnderscoreESX_SX_EEEEENS4_18SM100_TMA_2SM_LOADENS4_14ComposedLayoutINS4_7SwizzleILi1ELi4ELi3EEENS4_18smem_ptr_flag_bitsILi8EEENSS_INS5_IJNSA_ILi8EEESH_EEENS5_IJSH_SC_EEEEEEEvNS4_8identityES10_S1A_vS1B_EENS_8epilogue10collective18CollectiveEpilogueINS1D_23Sm100TmaWarpSpecializedILi1ELi1ELi64ELb0ELb0EEEJNS5_IJNSA_ILi128EEESG_SH_EEENS5_IJNSS_IS1I_SC_EENSS_ISG_SC_EEEEEaSJ_aSJ_NS1D_6fusion15FusionCallbacksIS1H_NS1N_17LinearCombinationIaiaiLNS_15FloatRoundStyleE2EEES1J_S1M_JEEENS4_5SM1004TMEM4LOAD26SM100_TMEM_LOAD_32dp32b64xENS4_13SM90_TMA_LOADENS11_INS12_ILi2ELi4ELi3EEES15_NSS_INS5_IJS16_SG_EEENS5_IJSG_SC_EEEEEEENS4_39AutoVectorizingCopyWithAssumedAlignmentILi128EEENS4_14SM90_TMA_STOREES22_S24_S24_EEEvvEEEEvNT_6ParamsE) ;  /* 0xffffff5c02647950 */ /* 0x000fea0003c3ffff */
        .weak           $__internal_2_$__cuda_sm10x_tcgen05_guardrail_trap_unallocated_columns_being_dealloced
        .type           $__internal_2_$__cuda_sm10x_tcgen05_guardrail_trap_unallocated_columns_being_dealloced,@function
        .size           $__internal_2_$__cuda_sm10x_tcgen05_guardrail_trap_unallocated_columns_being_dealloced,(.L_x_261 - $__internal_2_$__cuda_sm10x_tcgen05_guardrail_trap_unallocated_columns_being_dealloced)
$__internal_2_$__cuda_sm10x_tcgen05_guardrail_trap_unallocated_columns_being_dealloced:
[----:B------:R-:W-:Y:S05]  /*a270*/  BPT.TRAP 0x1 ;  /* 0x000000040000795c */ /* 0x000fea0000300000 */
[----:B------:R-:W-:-:S04]  /*a280*/  HFMA2 R3, -RZ, RZ, 0, 0 ;  /* 0x00000000ff037431 */ /* 0x000fc800000001ff */
[----:B------:R-:W-:Y:S05]  /*a290*/  RET.REL.NODEC R2 `(_ZN7cutlass13device_kernelINS_4gemm6kernel13GemmUniversalIN4cute5tupleIJiiiiEEENS1_10collective13CollectiveMmaINS1_35MainloopSm100TmaUmmaWarpSpecializedILi41ELi2ELi4ENS5_IJNS4_1CILi2EEENSA_ILi1EEESC_EEEEENS5_IJNSA_ILi256EEENSA_ILi64EEENSA_ILi32EEEEEEaNS5_IJlSC_lEEEaSJ_NS4_8TiledMMAINS4_8MMA_AtomIJNS4_21SM100_MMA_S8_2x1SM_SSIaaiLi256ELi64ELNS4_4UMMA5MajorE0ELSO_0ELNSN_8SaturateE0EEEEEENS4_6LayoutINS5_IJSC_SC_SC_EEENS5_IJNSA_ILi0EEESU_SU_EEEEENS5_IJNS4_10UnderscoreESX_SX_EEEEENS4_18SM100_TMA_2SM_LOADENS4_14ComposedLayoutINS4_7SwizzleILi1ELi4ELi3EEENS4_18smem_ptr_flag_bitsILi8EEENSS_INS5_IJNSA_ILi8EEESH_EEENS5_IJSH_SC_EEEEEEEvNS4_8identityES10_S1A_vS1B_EENS_8epilogue10collective18CollectiveEpilogueINS1D_23Sm100TmaWarpSpecializedILi1ELi1ELi64ELb0ELb0EEEJNS5_IJNSA_ILi128EEESG_SH_EEENS5_IJNSS_IS1I_SC_EENSS_ISG_SC_EEEEEaSJ_aSJ_NS1D_6fusion15FusionCallbacksIS1H_NS1N_17LinearCombinationIaiaiLNS_15FloatRoundStyleE2EEES1J_S1M_JEEENS4_5SM1004TMEM4LOAD26SM100_TMEM_LOAD_32dp32b64xENS4_13SM90_TMA_LOADENS11_INS12_ILi2ELi4ELi3EEES15_NSS_INS5_IJS16_SG_EEENS5_IJSG_SC_EEEEEEENS4_39AutoVectorizingCopyWithAssumedAlignmentILi128EEENS4_14SM90_TMA_STOREES22_S24_S24_EEEvvEEEEvNT_6ParamsE) ;  /* 0xffffff5c02587950 */ /* 0x000fea0003c3ffff */
.L_x_260:
[----:B------:R-:W-:-:S00]  /*a2a0*/  BRA `(.L_x_260) ;  /* 0xfffffffc00fc7947 */ /* 0x000fc0000383ffff */
[----:B------:R-:W-:-:S00]  /*a2b0*/  NOP ;  /* 0x0000000000007918 */ /* 0x000fc00000000000 */
        /* <DEDUP_REMOVED lines=12> */
.L_x_261:


//--------------------- .nv.global.init           --------------------------
	.section	.nv.global.init,"aw",@progbits
.nv.global.init:
	.type		$str$27,@object
	.size		$str$27,($str$28 - $str$27)
$str$27:
        /*0000*/ 	.byte	0x28, 0x61, 0x64, 0x64, 0x72, 0x65, 0x73, 0x73, 0x20, 0x26, 0x20, 0x6d, 0x61, 0x73, 0x6b, 0x29
        /*0010*/ 	.byte	0x20, 0x3d, 0x3d, 0x20, 0x30, 0x00
	.type		$str$28,@object
	.size		$str$28,($str$26 - $str$28)
$str$28:
        /*0016*/ 	.byte	0x2f, 0x74, 0x6d, 0x70, 0x2f, 0x63, 0x75, 0x74, 0x6c, 0x61, 0x73, 0x73, 0x5f, 0x73, 0x77, 0x65
        /*0026*/ 	.byte	0x65, 0x70, 0x5f, 0x73, 0x72, 0x63, 0x2f, 0x69, 0x6e, 0x63, 0x6c, 0x75, 0x64, 0x65, 0x2f, 0x63
        /*0036*/ 	.byte	0x75, 0x74, 0x65, 0x2f, 0x70, 0x6f, 0x69, 0x6e, 0x74, 0x65, 0x72, 0x5f, 0x66, 0x6c, 0x61, 0x67
        /*0046*/ 	.byte	0x67, 0x65, 0x64, 0x2e, 0x68, 0x70, 0x70, 0x00
	.type		$str$26,@object
	.size		$str$26,($str$25 - $str$26)
$str$26:
        /*004e*/ 	.byte	0x2f, 0x74, 0x6d, 0x70, 0x2f, 0x63, 0x75, 0x74, 0x6c, 0x61, 0x73, 0x73, 0x5f, 0x73, 0x77, 0x65
        /*005e*/ 	.byte	0x65, 0x70, 0x5f, 0x73, 0x72, 0x63, 0x2f, 0x69, 0x6e, 0x63, 0x6c, 0x75, 0x64, 0x65, 0x2f, 0x63
        /*006e*/ 	.byte	0x75, 0x74, 0x65, 0x2f, 0x61, 0x74, 0x6f, 0x6d, 0x2f, 0x63, 0x6f, 0x70, 0x79, 0x5f, 0x74, 0x72
        /*007e*/ 	.byte	0x61, 0x69, 0x74, 0x73, 0x5f, 0x73, 0x6d, 0x31, 0x30, 0x30, 0x2e, 0x68, 0x70, 0x70, 0x00
	.type		$str$25,@object
	.size		$str$25,(__unnamed_1 - $str$25)
$str$25:
        /*008d*/ 	.byte	0x28, 0x28, 0x75, 0x69, 0x6e, 0x74, 0x33, 0x32, 0x5f, 0x74, 0x28, 0x74, 0x68, 0x72, 0x65, 0x61
        /*009d*/ 	.byte	0x64, 0x49, 0x64, 0x78, 0x2e, 0x78, 0x29, 0x20, 0x2f, 0x20, 0x33, 0x32, 0x29, 0x20, 0x25, 0x20
        /*00ad*/ 	.byte	0x34, 0x29, 0x20, 0x3d, 0x3d, 0x20, 0x28, 0x28, 0x28, 0x74, 0x6d, 0x65, 0x6d, 0x5f, 0x61, 0x64
        /*00bd*/ 	.byte	0x64, 0x72, 0x20, 0x3e, 0x3e, 0x20, 0x31, 0x36, 0x29, 0x20, 0x2f, 0x20, 0x33, 0x32, 0x29, 0x20
        /*00cd*/ 	.byte	0x25, 0x20, 0x34, 0x29, 0x00
	.type		__unnamed_1,@object
	.size		__unnamed_1,(__unnamed_2 - __unnamed_1)
__unnamed_1:
        /*00d2*/ 	.byte	0x61, 0x75, 0x74, 0x6f, 0x20, 0x63, 0x75, 0x74, 0x65, 0x3a, 0x3a, 0x61, 0x73, 0x5f, 0x70, 0x6f
        /* <DEDUP_REMOVED lines=24> */
        /*0262*/ 	.byte	0x5d, 0x00
	.type		__unnamed_2,@object
	.size		__unnamed_2,(.L_2 - __unnamed_2)
__unnamed_2:
        /* <DEDUP_REMOVED lines=42> */
        /*0504*/ 	.byte	0x43, 0x3c, 0x30, 0x3e, 0x3e, 0x3e, 0x3e, 0x5d, 0x00
.L_2:


//--------------------- .nv.shared._ZN7cutlass13device_kernelINS_4gemm6kernel13GemmUniversalIN4cute5tupleIJiiiiEEENS1_10collective13CollectiveMmaINS1_35MainloopSm100TmaUmmaWarpSpecializedILi41ELi2ELi4ENS5_IJNS4_1CILi2EEENSA_ILi1EEESC_EEEEENS5_IJNSA_ILi256EEENSA_ILi64EEENSA_ILi32EEEEEEaNS5_IJlSC_lEEEaSJ_NS4_8TiledMMAINS4_8MMA_AtomIJNS4_21SM100_MMA_S8_2x1SM_SSIaaiLi256ELi64ELNS4_4UMMA5MajorE0ELSO_0ELNSN_8SaturateE0EEEEEENS4_6LayoutINS5_IJSC_SC_SC_EEENS5_IJNSA_ILi0EEESU_SU_EEEEENS5_IJNS4_10UnderscoreESX_SX_EEEEENS4_18SM100_TMA_2SM_LOADENS4_14ComposedLayoutINS4_7SwizzleILi1ELi4ELi3EEENS4_18smem_ptr_flag_bitsILi8EEENSS_INS5_IJNSA_ILi8EEESH_EEENS5_IJSH_SC_EEEEEEEvNS4_8identityES10_S1A_vS1B_EENS_8epilogue10collective18CollectiveEpilogueINS1D_23Sm100TmaWarpSpecializedILi1ELi1ELi64ELb0ELb0EEEJNS5_IJNSA_ILi128EEESG_SH_EEENS5_IJNSS_IS1I_SC_EENSS_ISG_SC_EEEEEaSJ_aSJ_NS1D_6fusion15FusionCallbacksIS1H_NS1N_17LinearCombinationIaiaiLNS_15FloatRoundStyleE2EEES1J_S1M_JEEENS4_5SM1004TMEM4LOAD26SM100_TMEM_LOAD_32dp32b64xENS4_13SM90_TMA_LOADENS11_INS12_ILi2ELi4ELi3EEES15_NSS_INS5_IJS16_SG_EEENS5_IJSG_SC_EEEEEEENS4_39AutoVectorizingCopyWithAssumedAlignmentILi128EEENS4_14SM90_TMA_STOREES22_S24_S24_EEEvvEEEEvNT_6ParamsE --------------------------
	.section	.nv.shared._ZN7cutlass13device_kernelINS_4gemm6kernel13GemmUniversalIN4cute5tupleIJiiiiEEENS1_10collective13CollectiveMmaINS1_35MainloopSm100TmaUmmaWarpSpecializedILi41ELi2ELi4ENS5_IJNS4_1CILi2EEENSA_ILi1EEESC_EEEEENS5_IJNSA_ILi256EEENSA_ILi64EEENSA_ILi32EEEEEEaNS5_IJlSC_lEEEaSJ_NS4_8TiledMMAINS4_8MMA_AtomIJNS4_21SM100_MMA_S8_2x1SM_SSIaaiLi256ELi64ELNS4_4UMMA5MajorE0ELSO_0ELNSN_8SaturateE0EEEEEENS4_6LayoutINS5_IJSC_SC_SC_EEENS5_IJNSA_ILi0EEESU_SU_EEEEENS5_IJNS4_10UnderscoreESX_SX_EEEEENS4_18SM100_TMA_2SM_LOADENS4_14ComposedLayoutINS4_7SwizzleILi1ELi4ELi3EEENS4_18smem_ptr_flag_bitsILi8EEENSS_INS5_IJNSA_ILi8EEESH_EEENS5_IJSH_SC_EEEEEEEvNS4_8identityES10_S1A_vS1B_EENS_8epilogue10collective18CollectiveEpilogueINS1D_23Sm100TmaWarpSpecializedILi1ELi1ELi64ELb0ELb0EEEJNS5_IJNSA_ILi128EEESG_SH_EEENS5_IJNSS_IS1I_SC_EENSS_ISG_SC_EEEEEaSJ_aSJ_NS1D_6fusion15FusionCallbacksIS1H_NS1N_17LinearCombinationIaiaiLNS_15FloatRoundStyleE2EEES1J_S1M_JEEENS4_5SM1004TMEM4LOAD26SM100_TMEM_LOAD_32dp32b64xENS4_13SM90_TMA_LOADENS11_INS12_ILi2ELi4ELi3EEES15_NSS_INS5_IJS16_SG_EEENS5_IJSG_SC_EEEEEEENS4_39AutoVectorizingCopyWithAssumedAlignmentILi128EEENS4_14SM90_TMA_STOREES22_S24_S24_EEEvvEEEEvNT_6ParamsE,"aw",@nobits
	.sectionflags	@""
	.align	16
	.zero		1024


//--------------------- .nv.shared.reserved.0     --------------------------
	.section	.nv.shared.reserved.0,"aw",@nobits
	.weak		__nv_reservedSMEM_offset_0_alias
	.size		__nv_reservedSMEM_offset_0_alias, 0, 64
	.other		__nv_reservedSMEM_offset_0_alias,@"STO_CUDA_RESERVED_SHARED STV_DEFAULT"
__nv_reservedSMEM_offset_0_alias:
	.zero		0
.nv.shared.reserved.0:
	.zero		64
	.weak		__nv_reservedSMEM_tcgen05_partition
	.type		__nv_reservedSMEM_tcgen05_partition,@object
	.size		__nv_reservedSMEM_tcgen05_partition,(.L_0 - __nv_reservedSMEM_tcgen05_partition)
__nv_reservedSMEM_tcgen05_partition:
	.zero		32
.L_0:


//--------------------- .nv.global                --------------------------
	.section	.nv.global,"aw",@nobits
.nv.global:
	.type		_ZN40_INTERNAL_63c5b46d_4_k_cu_745bea27_197234cute1_E,@object
	.size		_ZN40_INTERNAL_63c5b46d_4_k_cu_745bea27_197234cute1_E,(_ZN40_INTERNAL_63c5b46d_4_k_cu_745bea27_197234cuda3std3__45__cpo6cbeginE - _ZN40_INTERNAL_63c5b46d_4_k_cu_745bea27_197234cute1_E)
_ZN40_INTERNAL_63c5b46d_4_k_cu_745bea27_197234cute1_E:
	.zero		1
	.type		_ZN40_INTERNAL_63c5b46d_4_k_cu_745bea27_197234cuda3std3__45__cpo6cbeginE,@object
	.size		_ZN40_INTERNAL_63c5b46d_4_k_cu_745bea27_197234cuda3std3__45__cpo6cbeginE,(_ZN40_INTERNAL_63c5b46d_4_k_cu_745bea27_197234cuda3std3__48in_placeE - _ZN40_INTERNAL_63c5b46d_4_k_cu_745bea27_197234cuda3std3__45__cpo6cbeginE)
_ZN40_INTERNAL_63c5b46d_4_k_cu_745bea27_197234cuda3std3__45__cpo6cbeginE:
	.zero		1
	.type		_ZN40_INTERNAL_63c5b46d_4_k_cu_745bea27_197234cuda3std3__48in_placeE,@object
	.size		_ZN40_INTERNAL_63c5b46d_4_k_cu_745bea27_197234cuda3std3__48in_placeE,(_ZN40_INTERNAL_63c5b46d_4_k_cu_745bea27_197234cuda3std6ranges3__45__cpo9iter_moveE - _ZN40_INTERNAL_63c5b46d_4_k_cu_745bea27_197234cuda3std3__48in_placeE)
_ZN40_INTERNAL_63c5b46d_4_k_cu_745bea27_197234cuda3std3__48in_placeE:
	.zero		1
	.type		_ZN40_INTERNAL_63c5b46d_4_k_cu_745bea27_197234cuda3std6ranges3__45__cpo9iter_moveE,@object
	.size		_ZN40_INTERNAL_63c5b46d_4_k_cu_745bea27_197234cuda3std6ranges3__45__cpo9iter_moveE,(_ZN40_INTERNAL_63c5b46d_4_k_cu_745bea27_197234cuda3std3__45__cpo5beginE - _ZN40_INTERNAL_63c5b46d_4_k_cu_745bea27_197234cuda3std6ranges3__45__cpo9iter_moveE)
_ZN40_INTERNAL_63c5b46d_4_k_cu_745bea27_197234cuda3std6ranges3__45__cpo9iter_moveE:
	.zero		1
	.type		_ZN40_INTERNAL_63c5b46d_4_k_cu_745bea27_197234cuda3std3__45__cpo5beginE,@object
	.size		_ZN40_INTERNAL_63c5b46d_4_k_cu_745bea27_197234cuda3std3__45__cpo5beginE,(_ZN40_INTERNAL_63c5b46d_4_k_cu_745bea27_197234cuda3std3__442_GLOBAL__N__63c5b46d_4_k_cu_745bea27_197236ignoreE - _ZN40_INTERNAL_63c5b46d_4_k_cu_745bea27_197234cuda3std3__45__cpo5beginE)
_ZN40_INTERNAL_63c5b46d_4_k_cu_745bea27_197234cuda3std3__45__cpo5beginE:
	.zero		1
	.type		_ZN40_INTERNAL_63c5b46d_4_k_cu_745bea27_197234cuda3std3__442_GLOBAL__N__63c5b46d_4_k_cu_745bea27_197236ignoreE,@object
	.size		_ZN40_INTERNAL_63c5b46d_4_k_cu_745bea27_197234cuda3std3__442_GLOBAL__N__63c5b46d_4_k_cu_745bea27_197236ignoreE,(_ZN40_INTERNAL_63c5b46d_4_k_cu_745bea27_197234cute7productE - _ZN40_INTERNAL_63c5b46d_4_k_cu_745bea27_197234cuda3std3__442_GLOBAL__N__63c5b46d_4_k_cu_745bea27_197236ignoreE)
_ZN40_INTERNAL_63c5b46d_4_k_cu_745bea27_197234cuda3std3__442_GLOBAL__N__63c5b46d_4_k_cu_745bea27_197236ignoreE:
	.zero		1
	.type		_ZN40_INTERNAL_63c5b46d_4_k_cu_745bea27_197234cute7productE,@object
	.size		_ZN40_INTERNAL_63c5b46d_4_k_cu_745bea27_197234cute7productE,(_ZN40_INTERNAL_63c5b46d_4_k_cu_745bea27_197234cuda3std3__45__cpo3endE - _ZN40_INTERNAL_63c5b46d_4_k_cu_745bea27_197234cute7productE)
_ZN40_INTERNAL_63c5b46d_4_k_cu_745bea27_197234cute7productE:
	.zero		1
	.type		_ZN40_INTERNAL_63c5b46d_4_k_cu_745bea27_197234cuda3std3__45__cpo3endE,@object
	.size		_ZN40_INTERNAL_63c5b46d_4_k_cu_745bea27_197234cuda3std3__45__cpo3endE,(_ZN40_INTERNAL_63c5b46d_4_k_cu_745bea27_197234cuda3std3__419piecewise_constructE - _ZN40_INTERNAL_63c5b46d_4_k_cu_745bea27_197234cuda3std3__45__cpo3endE)
_ZN40_INTERNAL_63c5b46d_4_k_cu_745bea27_197234cuda3std3__45__cpo3endE:
	.zero		1
	.type		_ZN40_INTERNAL_63c5b46d_4_k_cu_745bea27_197234cuda3std3__419piecewise_constructE,@object
	.size		_ZN40_INTERNAL_63c5b46d_4_k_cu_745bea27_197234cuda3std3__419piecewise_constructE,(_ZN40_INTERNAL_63c5b46d_4_k_cu_745bea27_197234cuda3std3__45__cpo4cendE - _ZN40_INTERNAL_63c5b46d_4_k_cu_745bea27_197234cuda3std3__419piecewise_constructE)
_ZN40_INTERNAL_63c5b46d_4_k_cu_745bea27_197234cuda3std3__419piecewise_constructE:
	.zero		1
	.type		_ZN40_INTERNAL_63c5b46d_4_k_cu_745bea27_197234cuda3std3__45__cpo4cendE,@object
	.size		_ZN40_INTERNAL_63c5b46d_4_k_cu_745bea27_197234cuda3std3__45__cpo4cendE,(_ZN40_INTERNAL_63c5b46d_4_k_cu_745bea27_197234cuda3std6ranges3__45__cpo4swapE - _ZN40_INTERNAL_63c5b46d_4_k_cu_745bea27_197234cuda3std3__45__cpo4cendE)
_ZN40_INTERNAL_63c5b46d_4_k_cu_745bea27_197234cuda3std3__45__cpo4cendE:
	.zero		1
	.type		_ZN40_INTERNAL_63c5b46d_4_k_cu_745bea27_197234cuda3std6ranges3__45__cpo4swapE,@object
	.size		_ZN40_INTERNAL_63c5b46d_4_k_cu_745bea27_197234cuda3std6ranges3__45__cpo4swapE,(.L_10 - _ZN40_INTERNAL_63c5b46d_4_k_cu_745bea27_197234cuda3std6ranges3__45__cpo4swapE)
_ZN40_INTERNAL_63c5b46d_4_k_cu_745bea27_197234cuda3std6ranges3__45__cpo4swapE:
	.zero		1
.L_10:


//--------------------- .nv.constant0._ZN7cutlass13device_kernelINS_4gemm6kernel13GemmUniversalIN4cute5tupleIJiiiiEEENS1_10collective13CollectiveMmaINS1_35MainloopSm100TmaUmmaWarpSpecializedILi41ELi2ELi4ENS5_IJNS4_1CILi2EEENSA_ILi1EEESC_EEEEENS5_IJNSA_ILi256EEENSA_ILi64EEENSA_ILi32EEEEEEaNS5_IJlSC_lEEEaSJ_NS4_8TiledMMAINS4_8MMA_AtomIJNS4_21SM100_MMA_S8_2x1SM_SSIaaiLi256ELi64ELNS4_4UMMA5MajorE0ELSO_0ELNSN_8SaturateE0EEEEEENS4_6LayoutINS5_IJSC_SC_SC_EEENS5_IJNSA_ILi0EEESU_SU_EEEEENS5_IJNS4_10UnderscoreESX_SX_EEEEENS4_18SM100_TMA_2SM_LOADENS4_14ComposedLayoutINS4_7SwizzleILi1ELi4ELi3EEENS4_18smem_ptr_flag_bitsILi8EEENSS_INS5_IJNSA_ILi8EEESH_EEENS5_IJSH_SC_EEEEEEEvNS4_8identityES10_S1A_vS1B_EENS_8epilogue10collective18CollectiveEpilogueINS1D_23Sm100TmaWarpSpecializedILi1ELi1ELi64ELb0ELb0EEEJNS5_IJNSA_ILi128EEESG_SH_EEENS5_IJNSS_IS1I_SC_EENSS_ISG_SC_EEEEEaSJ_aSJ_NS1D_6fusion15FusionCallbacksIS1H_NS1N_17LinearCombinationIaiaiLNS_15FloatRoundStyleE2EEES1J_S1M_JEEENS4_5SM1004TMEM4LOAD26SM100_TMEM_LOAD_32dp32b64xENS4_13SM90_TMA_LOADENS11_INS12_ILi2ELi4ELi3EEES15_NSS_INS5_IJS16_SG_EEENS5_IJSG_SC_EEEEEEENS4_39AutoVectorizingCopyWithAssumedAlignmentILi128EEENS4_14SM90_TMA_STOREES22_S24_S24_EEEvvEEEEvNT_6ParamsE --------------------------
	.section	.nv.constant0._ZN7cutlass13device_kernelINS_4gemm6kernel13GemmUniversalIN4cute5tupleIJiiiiEEENS1_10collective13CollectiveMmaINS1_35MainloopSm100TmaUmmaWarpSpecializedILi41ELi2ELi4ENS5_IJNS4_1CILi2EEENSA_ILi1EEESC_EEEEENS5_IJNSA_ILi256EEENSA_ILi64EEENSA_ILi32EEEEEEaNS5_IJlSC_lEEEaSJ_NS4_8TiledMMAINS4_8MMA_AtomIJNS4_21SM100_MMA_S8_2x1SM_SSIaaiLi256ELi64ELNS4_4UMMA5MajorE0ELSO_0ELNSN_8SaturateE0EEEEEENS4_6LayoutINS5_IJSC_SC_SC_EEENS5_IJNSA_ILi0EEESU_SU_EEEEENS5_IJNS4_10UnderscoreESX_SX_EEEEENS4_18SM100_TMA_2SM_LOADENS4_14ComposedLayoutINS4_7SwizzleILi1ELi4ELi3EEENS4_18smem_ptr_flag_bitsILi8EEENSS_INS5_IJNSA_ILi8EEESH_EEENS5_IJSH_SC_EEEEEEEvNS4_8identityES10_S1A_vS1B_EENS_8epilogue10collective18CollectiveEpilogueINS1D_23Sm100TmaWarpSpecializedILi1ELi1ELi64ELb0ELb0EEEJNS5_IJNSA_ILi128EEESG_SH_EEENS5_IJNSS_IS1I_SC_EENSS_ISG_SC_EEEEEaSJ_aSJ_NS1D_6fusion15FusionCallbacksIS1H_NS1N_17LinearCombinationIaiaiLNS_15FloatRoundStyleE2EEES1J_S1M_JEEENS4_5SM1004TMEM4LOAD26SM100_TMEM_LOAD_32dp32b64xENS4_13SM90_TMA_LOADENS11_INS12_ILi2ELi4ELi3EEES15_NSS_INS5_IJS16_SG_EEENS5_IJSG_SC_EEEEEEENS4_39AutoVectorizingCopyWithAssumedAlignmentILi128EEENS4_14SM90_TMA_STOREES22_S24_S24_EEEvvEEEEvNT_6ParamsE,"a",@progbits
	.sectionflags	@""
	.align	4
.nv.constant0._ZN7cutlass13device_kernelINS_4gemm6kernel13GemmUniversalIN4cute5tupleIJiiiiEEENS1_10collective13CollectiveMmaINS1_35MainloopSm100TmaUmmaWarpSpecializedILi41ELi2ELi4ENS5_IJNS4_1CILi2EEENSA_ILi1EEESC_EEEEENS5_IJNSA_ILi256EEENSA_ILi64EEENSA_ILi32EEEEEEaNS5_IJlSC_lEEEaSJ_NS4_8TiledMMAINS4_8MMA_AtomIJNS4_21SM100_MMA_S8_2x1SM_SSIaaiLi256ELi64ELNS4_4UMMA5MajorE0ELSO_0ELNSN_8SaturateE0EEEEEENS4_6LayoutINS5_IJSC_SC_SC_EEENS5_IJNSA_ILi0EEESU_SU_EEEEENS5_IJNS4_10UnderscoreESX_SX_EEEEENS4_18SM100_TMA_2SM_LOADENS4_14ComposedLayoutINS4_7SwizzleILi1ELi4ELi3EEENS4_18smem_ptr_flag_bitsILi8EEENSS_INS5_IJNSA_ILi8EEESH_EEENS5_IJSH_SC_EEEEEEEvNS4_8identityES10_S1A_vS1B_EENS_8epilogue10collective18CollectiveEpilogueINS1D_23Sm100TmaWarpSpecializedILi1ELi1ELi64ELb0ELb0EEEJNS5_IJNSA_ILi128EEESG_SH_EEENS5_IJNSS_IS1I_SC_EENSS_ISG_SC_EEEEEaSJ_aSJ_NS1D_6fusion15FusionCallbacksIS1H_NS1N_17LinearCombinationIaiaiLNS_15FloatRoundStyleE2EEES1J_S1M_JEEENS4_5SM1004TMEM4LOAD26SM100_TMEM_LOAD_32dp32b64xENS4_13SM90_TMA_LOADENS11_INS12_ILi2ELi4ELi3EEES15_NSS_INS5_IJS16_SG_EEENS5_IJSG_SC_EEEEEEENS4_39AutoVectorizingCopyWithAssumedAlignmentILi128EEENS4_14SM90_TMA_STOREES22_S24_S24_EEEvvEEEEvNT_6ParamsE:
	.zero		2944


//--------------------- SYMBOLS --------------------------

	.type		.nv.reservedSmem.offset0,@object
	.size		.nv.reservedSmem.offset0,0x4
	.type		.nv.reservedSmem.cap,@object
	.size		.nv.reservedSmem.cap,0x4
	.type		__assertfail,@function
